//
// Generated by NVIDIA NVVM Compiler
//
// Compiler Build ID: CL-36424714
// Cuda compilation tools, release 13.0, V13.0.88
// Based on NVVM 20.0.0
//

.version 9.0
.target sm_100
.address_size 64

	// .globl	_Z24standardize_block_kernelPfi

.visible .entry _Z24standardize_block_kernelPfi(
	.param .u64 .ptr .align 1 _Z24standardize_block_kernelPfi_param_0,
	.param .u32 _Z24standardize_block_kernelPfi_param_1
)
{
	.reg .pred 	%p<28>;
	.reg .b32 	%r<70>;
	.reg .b32 	%f<256>;
	.reg .b64 	%rd<56>;

	ld.param.u64 	%rd21, [_Z24standardize_block_kernelPfi_param_0];
	ld.param.u32 	%r47, [_Z24standardize_block_kernelPfi_param_1];
	cvta.to.global.u64 	%rd1, %rd21;
	mov.u32 	%r48, %tid.x;
	mov.u32 	%r49, %ntid.x;
	mov.u32 	%r50, %ctaid.x;
	mad.lo.s32 	%r51, %r49, %r50, %r48;
	mul.lo.s32 	%r1, %r47, %r51;
	mul.wide.s32 	%rd22, %r1, 4;
	add.s64 	%rd2, %rd1, %rd22;
	setp.lt.s32 	%p1, %r47, 1;
	mov.f32 	%f246, 0f00000000;
	@%p1 bra 	$L__BB0_13;
	and.b32  	%r2, %r47, 15;
	setp.lt.u32 	%p2, %r47, 16;
	mov.f32 	%f246, 0f00000000;
	mov.b32 	%r57, 0;
	@%p2 bra 	$L__BB0_4;
	and.b32  	%r57, %r47, 2147483632;
	neg.s32 	%r55, %r57;
	add.s64 	%rd24, %rd22, %rd1;
	add.s64 	%rd50, %rd24, 32;
	mov.f32 	%f246, 0f00000000;
$L__BB0_3:
	.pragma "nounroll";
	ld.global.f32 	%f34, [%rd50+-32];
	add.f32 	%f35, %f246, %f34;
	ld.global.f32 	%f36, [%rd50+-28];
	add.f32 	%f37, %f35, %f36;
	ld.global.f32 	%f38, [%rd50+-24];
	add.f32 	%f39, %f37, %f38;
	ld.global.f32 	%f40, [%rd50+-20];
	add.f32 	%f41, %f39, %f40;
	ld.global.f32 	%f42, [%rd50+-16];
	add.f32 	%f43, %f41, %f42;
	ld.global.f32 	%f44, [%rd50+-12];
	add.f32 	%f45, %f43, %f44;
	ld.global.f32 	%f46, [%rd50+-8];
	add.f32 	%f47, %f45, %f46;
	ld.global.f32 	%f48, [%rd50+-4];
	add.f32 	%f49, %f47, %f48;
	ld.global.f32 	%f50, [%rd50];
	add.f32 	%f51, %f49, %f50;
	ld.global.f32 	%f52, [%rd50+4];
	add.f32 	%f53, %f51, %f52;
	ld.global.f32 	%f54, [%rd50+8];
	add.f32 	%f55, %f53, %f54;
	ld.global.f32 	%f56, [%rd50+12];
	add.f32 	%f57, %f55, %f56;
	ld.global.f32 	%f58, [%rd50+16];
	add.f32 	%f59, %f57, %f58;
	ld.global.f32 	%f60, [%rd50+20];
	add.f32 	%f61, %f59, %f60;
	ld.global.f32 	%f62, [%rd50+24];
	add.f32 	%f63, %f61, %f62;
	ld.global.f32 	%f64, [%rd50+28];
	add.f32 	%f246, %f63, %f64;
	add.s32 	%r55, %r55, 16;
	add.s64 	%rd50, %rd50, 64;
	setp.ne.s32 	%p3, %r55, 0;
	@%p3 bra 	$L__BB0_3;
$L__BB0_4:
	setp.eq.s32 	%p4, %r2, 0;
	@%p4 bra 	$L__BB0_13;
	and.b32  	%r8, %r47, 7;
	setp.lt.u32 	%p5, %r2, 8;
	@%p5 bra 	$L__BB0_7;
	mul.wide.u32 	%rd25, %r57, 4;
	add.s64 	%rd26, %rd2, %rd25;
	ld.global.f32 	%f66, [%rd26];
	add.f32 	%f67, %f246, %f66;
	ld.global.f32 	%f68, [%rd26+4];
	add.f32 	%f69, %f67, %f68;
	ld.global.f32 	%f70, [%rd26+8];
	add.f32 	%f71, %f69, %f70;
	ld.global.f32 	%f72, [%rd26+12];
	add.f32 	%f73, %f71, %f72;
	ld.global.f32 	%f74, [%rd26+16];
	add.f32 	%f75, %f73, %f74;
	ld.global.f32 	%f76, [%rd26+20];
	add.f32 	%f77, %f75, %f76;
	ld.global.f32 	%f78, [%rd26+24];
	add.f32 	%f79, %f77, %f78;
	ld.global.f32 	%f80, [%rd26+28];
	add.f32 	%f246, %f79, %f80;
	add.s32 	%r57, %r57, 8;
$L__BB0_7:
	setp.eq.s32 	%p6, %r8, 0;
	@%p6 bra 	$L__BB0_13;
	and.b32  	%r11, %r47, 3;
	setp.lt.u32 	%p7, %r8, 4;
	@%p7 bra 	$L__BB0_10;
	mul.wide.u32 	%rd27, %r57, 4;
	add.s64 	%rd28, %rd2, %rd27;
	ld.global.f32 	%f82, [%rd28];
	add.f32 	%f83, %f246, %f82;
	ld.global.f32 	%f84, [%rd28+4];
	add.f32 	%f85, %f83, %f84;
	ld.global.f32 	%f86, [%rd28+8];
	add.f32 	%f87, %f85, %f86;
	ld.global.f32 	%f88, [%rd28+12];
	add.f32 	%f246, %f87, %f88;
	add.s32 	%r57, %r57, 4;
$L__BB0_10:
	setp.eq.s32 	%p8, %r11, 0;
	@%p8 bra 	$L__BB0_13;
	mul.wide.u32 	%rd30, %r57, 4;
	add.s64 	%rd31, %rd22, %rd30;
	add.s64 	%rd51, %rd1, %rd31;
	neg.s32 	%r59, %r11;
$L__BB0_12:
	.pragma "nounroll";
	ld.global.f32 	%f89, [%rd51];
	add.f32 	%f246, %f246, %f89;
	add.s64 	%rd51, %rd51, 4;
	add.s32 	%r59, %r59, 1;
	setp.ne.s32 	%p9, %r59, 0;
	@%p9 bra 	$L__BB0_12;
$L__BB0_13:
	setp.lt.s32 	%p10, %r47, 1;
	cvt.rn.f32.s32 	%f14, %r47;
	div.rn.f32 	%f15, %f246, %f14;
	mov.f32 	%f255, 0f00000000;
	@%p10 bra 	$L__BB0_26;
	and.b32  	%r17, %r47, 15;
	setp.lt.u32 	%p11, %r47, 16;
	mov.f32 	%f255, 0f00000000;
	mov.b32 	%r62, 0;
	@%p11 bra 	$L__BB0_17;
	and.b32  	%r62, %r47, 2147483632;
	neg.s32 	%r60, %r62;
	add.s64 	%rd33, %rd22, %rd1;
	add.s64 	%rd52, %rd33, 32;
	mov.f32 	%f255, 0f00000000;
$L__BB0_16:
	.pragma "nounroll";
	ld.global.f32 	%f94, [%rd52+-32];
	sub.f32 	%f95, %f94, %f15;
	st.global.f32 	[%rd52+-32], %f95;
	fma.rn.f32 	%f96, %f95, %f95, %f255;
	ld.global.f32 	%f97, [%rd52+-28];
	sub.f32 	%f98, %f97, %f15;
	st.global.f32 	[%rd52+-28], %f98;
	fma.rn.f32 	%f99, %f98, %f98, %f96;
	ld.global.f32 	%f100, [%rd52+-24];
	sub.f32 	%f101, %f100, %f15;
	st.global.f32 	[%rd52+-24], %f101;
	fma.rn.f32 	%f102, %f101, %f101, %f99;
	ld.global.f32 	%f103, [%rd52+-20];
	sub.f32 	%f104, %f103, %f15;
	st.global.f32 	[%rd52+-20], %f104;
	fma.rn.f32 	%f105, %f104, %f104, %f102;
	ld.global.f32 	%f106, [%rd52+-16];
	sub.f32 	%f107, %f106, %f15;
	st.global.f32 	[%rd52+-16], %f107;
	fma.rn.f32 	%f108, %f107, %f107, %f105;
	ld.global.f32 	%f109, [%rd52+-12];
	sub.f32 	%f110, %f109, %f15;
	st.global.f32 	[%rd52+-12], %f110;
	fma.rn.f32 	%f111, %f110, %f110, %f108;
	ld.global.f32 	%f112, [%rd52+-8];
	sub.f32 	%f113, %f112, %f15;
	st.global.f32 	[%rd52+-8], %f113;
	fma.rn.f32 	%f114, %f113, %f113, %f111;
	ld.global.f32 	%f115, [%rd52+-4];
	sub.f32 	%f116, %f115, %f15;
	st.global.f32 	[%rd52+-4], %f116;
	fma.rn.f32 	%f117, %f116, %f116, %f114;
	ld.global.f32 	%f118, [%rd52];
	sub.f32 	%f119, %f118, %f15;
	st.global.f32 	[%rd52], %f119;
	fma.rn.f32 	%f120, %f119, %f119, %f117;
	ld.global.f32 	%f121, [%rd52+4];
	sub.f32 	%f122, %f121, %f15;
	st.global.f32 	[%rd52+4], %f122;
	fma.rn.f32 	%f123, %f122, %f122, %f120;
	ld.global.f32 	%f124, [%rd52+8];
	sub.f32 	%f125, %f124, %f15;
	st.global.f32 	[%rd52+8], %f125;
	fma.rn.f32 	%f126, %f125, %f125, %f123;
	ld.global.f32 	%f127, [%rd52+12];
	sub.f32 	%f128, %f127, %f15;
	st.global.f32 	[%rd52+12], %f128;
	fma.rn.f32 	%f129, %f128, %f128, %f126;
	ld.global.f32 	%f130, [%rd52+16];
	sub.f32 	%f131, %f130, %f15;
	st.global.f32 	[%rd52+16], %f131;
	fma.rn.f32 	%f132, %f131, %f131, %f129;
	ld.global.f32 	%f133, [%rd52+20];
	sub.f32 	%f134, %f133, %f15;
	st.global.f32 	[%rd52+20], %f134;
	fma.rn.f32 	%f135, %f134, %f134, %f132;
	ld.global.f32 	%f136, [%rd52+24];
	sub.f32 	%f137, %f136, %f15;
	st.global.f32 	[%rd52+24], %f137;
	fma.rn.f32 	%f138, %f137, %f137, %f135;
	ld.global.f32 	%f139, [%rd52+28];
	sub.f32 	%f140, %f139, %f15;
	st.global.f32 	[%rd52+28], %f140;
	fma.rn.f32 	%f255, %f140, %f140, %f138;
	add.s32 	%r60, %r60, 16;
	add.s64 	%rd52, %rd52, 64;
	setp.ne.s32 	%p12, %r60, 0;
	@%p12 bra 	$L__BB0_16;
$L__BB0_17:
	setp.eq.s32 	%p13, %r17, 0;
	@%p13 bra 	$L__BB0_26;
	and.b32  	%r23, %r47, 7;
	setp.lt.u32 	%p14, %r17, 8;
	@%p14 bra 	$L__BB0_20;
	mul.wide.u32 	%rd34, %r62, 4;
	add.s64 	%rd35, %rd2, %rd34;
	ld.global.f32 	%f142, [%rd35];
	sub.f32 	%f143, %f142, %f15;
	st.global.f32 	[%rd35], %f143;
	fma.rn.f32 	%f144, %f143, %f143, %f255;
	ld.global.f32 	%f145, [%rd35+4];
	sub.f32 	%f146, %f145, %f15;
	st.global.f32 	[%rd35+4], %f146;
	fma.rn.f32 	%f147, %f146, %f146, %f144;
	ld.global.f32 	%f148, [%rd35+8];
	sub.f32 	%f149, %f148, %f15;
	st.global.f32 	[%rd35+8], %f149;
	fma.rn.f32 	%f150, %f149, %f149, %f147;
	ld.global.f32 	%f151, [%rd35+12];
	sub.f32 	%f152, %f151, %f15;
	st.global.f32 	[%rd35+12], %f152;
	fma.rn.f32 	%f153, %f152, %f152, %f150;
	ld.global.f32 	%f154, [%rd35+16];
	sub.f32 	%f155, %f154, %f15;
	st.global.f32 	[%rd35+16], %f155;
	fma.rn.f32 	%f156, %f155, %f155, %f153;
	ld.global.f32 	%f157, [%rd35+20];
	sub.f32 	%f158, %f157, %f15;
	st.global.f32 	[%rd35+20], %f158;
	fma.rn.f32 	%f159, %f158, %f158, %f156;
	ld.global.f32 	%f160, [%rd35+24];
	sub.f32 	%f161, %f160, %f15;
	st.global.f32 	[%rd35+24], %f161;
	fma.rn.f32 	%f162, %f161, %f161, %f159;
	ld.global.f32 	%f163, [%rd35+28];
	sub.f32 	%f164, %f163, %f15;
	st.global.f32 	[%rd35+28], %f164;
	fma.rn.f32 	%f255, %f164, %f164, %f162;
	add.s32 	%r62, %r62, 8;
$L__BB0_20:
	setp.eq.s32 	%p15, %r23, 0;
	@%p15 bra 	$L__BB0_26;
	and.b32  	%r26, %r47, 3;
	setp.lt.u32 	%p16, %r23, 4;
	@%p16 bra 	$L__BB0_23;
	mul.wide.u32 	%rd36, %r62, 4;
	add.s64 	%rd37, %rd2, %rd36;
	ld.global.f32 	%f166, [%rd37];
	sub.f32 	%f167, %f166, %f15;
	st.global.f32 	[%rd37], %f167;
	fma.rn.f32 	%f168, %f167, %f167, %f255;
	ld.global.f32 	%f169, [%rd37+4];
	sub.f32 	%f170, %f169, %f15;
	st.global.f32 	[%rd37+4], %f170;
	fma.rn.f32 	%f171, %f170, %f170, %f168;
	ld.global.f32 	%f172, [%rd37+8];
	sub.f32 	%f173, %f172, %f15;
	st.global.f32 	[%rd37+8], %f173;
	fma.rn.f32 	%f174, %f173, %f173, %f171;
	ld.global.f32 	%f175, [%rd37+12];
	sub.f32 	%f176, %f175, %f15;
	st.global.f32 	[%rd37+12], %f176;
	fma.rn.f32 	%f255, %f176, %f176, %f174;
	add.s32 	%r62, %r62, 4;
$L__BB0_23:
	setp.eq.s32 	%p17, %r26, 0;
	@%p17 bra 	$L__BB0_26;
	mul.wide.u32 	%rd39, %r62, 4;
	add.s64 	%rd40, %rd22, %rd39;
	add.s64 	%rd53, %rd1, %rd40;
	neg.s32 	%r64, %r26;
$L__BB0_25:
	.pragma "nounroll";
	ld.global.f32 	%f177, [%rd53];
	sub.f32 	%f178, %f177, %f15;
	st.global.f32 	[%rd53], %f178;
	fma.rn.f32 	%f255, %f178, %f178, %f255;
	add.s64 	%rd53, %rd53, 4;
	add.s32 	%r64, %r64, 1;
	setp.ne.s32 	%p18, %r64, 0;
	@%p18 bra 	$L__BB0_25;
$L__BB0_26:
	setp.lt.s32 	%p19, %r47, 1;
	div.rn.f32 	%f179, %f255, %f14;
	sqrt.rn.f32 	%f29, %f179;
	@%p19 bra 	$L__BB0_39;
	and.b32  	%r32, %r47, 15;
	setp.lt.u32 	%p20, %r47, 16;
	mov.b32 	%r67, 0;
	@%p20 bra 	$L__BB0_30;
	and.b32  	%r67, %r47, 2147483632;
	neg.s32 	%r65, %r67;
	add.s64 	%rd42, %rd22, %rd1;
	add.s64 	%rd54, %rd42, 32;
$L__BB0_29:
	.pragma "nounroll";
	ld.global.f32 	%f180, [%rd54+-32];
	div.rn.f32 	%f181, %f180, %f29;
	st.global.f32 	[%rd54+-32], %f181;
	ld.global.f32 	%f182, [%rd54+-28];
	div.rn.f32 	%f183, %f182, %f29;
	st.global.f32 	[%rd54+-28], %f183;
	ld.global.f32 	%f184, [%rd54+-24];
	div.rn.f32 	%f185, %f184, %f29;
	st.global.f32 	[%rd54+-24], %f185;
	ld.global.f32 	%f186, [%rd54+-20];
	div.rn.f32 	%f187, %f186, %f29;
	st.global.f32 	[%rd54+-20], %f187;
	ld.global.f32 	%f188, [%rd54+-16];
	div.rn.f32 	%f189, %f188, %f29;
	st.global.f32 	[%rd54+-16], %f189;
	ld.global.f32 	%f190, [%rd54+-12];
	div.rn.f32 	%f191, %f190, %f29;
	st.global.f32 	[%rd54+-12], %f191;
	ld.global.f32 	%f192, [%rd54+-8];
	div.rn.f32 	%f193, %f192, %f29;
	st.global.f32 	[%rd54+-8], %f193;
	ld.global.f32 	%f194, [%rd54+-4];
	div.rn.f32 	%f195, %f194, %f29;
	st.global.f32 	[%rd54+-4], %f195;
	ld.global.f32 	%f196, [%rd54];
	div.rn.f32 	%f197, %f196, %f29;
	st.global.f32 	[%rd54], %f197;
	ld.global.f32 	%f198, [%rd54+4];
	div.rn.f32 	%f199, %f198, %f29;
	st.global.f32 	[%rd54+4], %f199;
	ld.global.f32 	%f200, [%rd54+8];
	div.rn.f32 	%f201, %f200, %f29;
	st.global.f32 	[%rd54+8], %f201;
	ld.global.f32 	%f202, [%rd54+12];
	div.rn.f32 	%f203, %f202, %f29;
	st.global.f32 	[%rd54+12], %f203;
	ld.global.f32 	%f204, [%rd54+16];
	div.rn.f32 	%f205, %f204, %f29;
	st.global.f32 	[%rd54+16], %f205;
	ld.global.f32 	%f206, [%rd54+20];
	div.rn.f32 	%f207, %f206, %f29;
	st.global.f32 	[%rd54+20], %f207;
	ld.global.f32 	%f208, [%rd54+24];
	div.rn.f32 	%f209, %f208, %f29;
	st.global.f32 	[%rd54+24], %f209;
	ld.global.f32 	%f210, [%rd54+28];
	div.rn.f32 	%f211, %f210, %f29;
	st.global.f32 	[%rd54+28], %f211;
	add.s32 	%r65, %r65, 16;
	add.s64 	%rd54, %rd54, 64;
	setp.ne.s32 	%p21, %r65, 0;
	@%p21 bra 	$L__BB0_29;
$L__BB0_30:
	setp.eq.s32 	%p22, %r32, 0;
	@%p22 bra 	$L__BB0_39;
	and.b32  	%r38, %r47, 7;
	setp.lt.u32 	%p23, %r32, 8;
	@%p23 bra 	$L__BB0_33;
	mul.wide.u32 	%rd43, %r67, 4;
	add.s64 	%rd44, %rd2, %rd43;
	ld.global.f32 	%f212, [%rd44];
	div.rn.f32 	%f213, %f212, %f29;
	st.global.f32 	[%rd44], %f213;
	ld.global.f32 	%f214, [%rd44+4];
	div.rn.f32 	%f215, %f214, %f29;
	st.global.f32 	[%rd44+4], %f215;
	ld.global.f32 	%f216, [%rd44+8];
	div.rn.f32 	%f217, %f216, %f29;
	st.global.f32 	[%rd44+8], %f217;
	ld.global.f32 	%f218, [%rd44+12];
	div.rn.f32 	%f219, %f218, %f29;
	st.global.f32 	[%rd44+12], %f219;
	ld.global.f32 	%f220, [%rd44+16];
	div.rn.f32 	%f221, %f220, %f29;
	st.global.f32 	[%rd44+16], %f221;
	ld.global.f32 	%f222, [%rd44+20];
	div.rn.f32 	%f223, %f222, %f29;
	st.global.f32 	[%rd44+20], %f223;
	ld.global.f32 	%f224, [%rd44+24];
	div.rn.f32 	%f225, %f224, %f29;
	st.global.f32 	[%rd44+24], %f225;
	ld.global.f32 	%f226, [%rd44+28];
	div.rn.f32 	%f227, %f226, %f29;
	st.global.f32 	[%rd44+28], %f227;
	add.s32 	%r67, %r67, 8;
$L__BB0_33:
	setp.eq.s32 	%p24, %r38, 0;
	@%p24 bra 	$L__BB0_39;
	and.b32  	%r41, %r47, 3;
	setp.lt.u32 	%p25, %r38, 4;
	@%p25 bra 	$L__BB0_36;
	mul.wide.u32 	%rd45, %r67, 4;
	add.s64 	%rd46, %rd2, %rd45;
	ld.global.f32 	%f228, [%rd46];
	div.rn.f32 	%f229, %f228, %f29;
	st.global.f32 	[%rd46], %f229;
	ld.global.f32 	%f230, [%rd46+4];
	div.rn.f32 	%f231, %f230, %f29;
	st.global.f32 	[%rd46+4], %f231;
	ld.global.f32 	%f232, [%rd46+8];
	div.rn.f32 	%f233, %f232, %f29;
	st.global.f32 	[%rd46+8], %f233;
	ld.global.f32 	%f234, [%rd46+12];
	div.rn.f32 	%f235, %f234, %f29;
	st.global.f32 	[%rd46+12], %f235;
	add.s32 	%r67, %r67, 4;
$L__BB0_36:
	setp.eq.s32 	%p26, %r41, 0;
	@%p26 bra 	$L__BB0_39;
	mul.wide.u32 	%rd48, %r67, 4;
	add.s64 	%rd49, %rd22, %rd48;
	add.s64 	%rd55, %rd1, %rd49;
	neg.s32 	%r69, %r41;
$L__BB0_38:
	.pragma "nounroll";
	ld.global.f32 	%f236, [%rd55];
	div.rn.f32 	%f237, %f236, %f29;
	st.global.f32 	[%rd55], %f237;
	add.s64 	%rd55, %rd55, 4;
	add.s32 	%r69, %r69, 1;
	setp.ne.s32 	%p27, %r69, 0;
	@%p27 bra 	$L__BB0_38;
$L__BB0_39:
	ret;

}
	// .globl	_Z24standardize_block_kernelPfii
.visible .entry _Z24standardize_block_kernelPfii(
	.param .u64 .ptr .align 1 _Z24standardize_block_kernelPfii_param_0,
	.param .u32 _Z24standardize_block_kernelPfii_param_1,
	.param .u32 _Z24standardize_block_kernelPfii_param_2
)
{
	.reg .pred 	%p<29>;
	.reg .b32 	%r<71>;
	.reg .b32 	%f<256>;
	.reg .b64 	%rd<56>;

	ld.param.u64 	%rd21, [_Z24standardize_block_kernelPfii_param_0];
	ld.param.u32 	%r48, [_Z24standardize_block_kernelPfii_param_1];
	ld.param.u32 	%r49, [_Z24standardize_block_kernelPfii_param_2];
	mov.u32 	%r50, %tid.x;
	mov.u32 	%r51, %ntid.x;
	mov.u32 	%r52, %ctaid.x;
	mad.lo.s32 	%r1, %r51, %r52, %r50;
	setp.ge.s32 	%p1, %r1, %r49;
	@%p1 bra 	$L__BB1_40;
	cvta.to.global.u64 	%rd1, %rd21;
	mul.lo.s32 	%r2, %r48, %r1;
	mul.wide.s32 	%rd22, %r2, 4;
	add.s64 	%rd2, %rd1, %rd22;
	setp.lt.s32 	%p2, %r48, 1;
	mov.f32 	%f246, 0f00000000;
	@%p2 bra 	$L__BB1_14;
	and.b32  	%r3, %r48, 15;
	setp.lt.u32 	%p3, %r48, 16;
	mov.f32 	%f246, 0f00000000;
	mov.b32 	%r58, 0;
	@%p3 bra 	$L__BB1_5;
	and.b32  	%r58, %r48, 2147483632;
	neg.s32 	%r56, %r58;
	add.s64 	%rd24, %rd22, %rd1;
	add.s64 	%rd50, %rd24, 32;
	mov.f32 	%f246, 0f00000000;
$L__BB1_4:
	.pragma "nounroll";
	ld.global.f32 	%f34, [%rd50+-32];
	add.f32 	%f35, %f246, %f34;
	ld.global.f32 	%f36, [%rd50+-28];
	add.f32 	%f37, %f35, %f36;
	ld.global.f32 	%f38, [%rd50+-24];
	add.f32 	%f39, %f37, %f38;
	ld.global.f32 	%f40, [%rd50+-20];
	add.f32 	%f41, %f39, %f40;
	ld.global.f32 	%f42, [%rd50+-16];
	add.f32 	%f43, %f41, %f42;
	ld.global.f32 	%f44, [%rd50+-12];
	add.f32 	%f45, %f43, %f44;
	ld.global.f32 	%f46, [%rd50+-8];
	add.f32 	%f47, %f45, %f46;
	ld.global.f32 	%f48, [%rd50+-4];
	add.f32 	%f49, %f47, %f48;
	ld.global.f32 	%f50, [%rd50];
	add.f32 	%f51, %f49, %f50;
	ld.global.f32 	%f52, [%rd50+4];
	add.f32 	%f53, %f51, %f52;
	ld.global.f32 	%f54, [%rd50+8];
	add.f32 	%f55, %f53, %f54;
	ld.global.f32 	%f56, [%rd50+12];
	add.f32 	%f57, %f55, %f56;
	ld.global.f32 	%f58, [%rd50+16];
	add.f32 	%f59, %f57, %f58;
	ld.global.f32 	%f60, [%rd50+20];
	add.f32 	%f61, %f59, %f60;
	ld.global.f32 	%f62, [%rd50+24];
	add.f32 	%f63, %f61, %f62;
	ld.global.f32 	%f64, [%rd50+28];
	add.f32 	%f246, %f63, %f64;
	add.s32 	%r56, %r56, 16;
	add.s64 	%rd50, %rd50, 64;
	setp.ne.s32 	%p4, %r56, 0;
	@%p4 bra 	$L__BB1_4;
$L__BB1_5:
	setp.eq.s32 	%p5, %r3, 0;
	@%p5 bra 	$L__BB1_14;
	and.b32  	%r9, %r48, 7;
	setp.lt.u32 	%p6, %r3, 8;
	@%p6 bra 	$L__BB1_8;
	mul.wide.u32 	%rd25, %r58, 4;
	add.s64 	%rd26, %rd2, %rd25;
	ld.global.f32 	%f66, [%rd26];
	add.f32 	%f67, %f246, %f66;
	ld.global.f32 	%f68, [%rd26+4];
	add.f32 	%f69, %f67, %f68;
	ld.global.f32 	%f70, [%rd26+8];
	add.f32 	%f71, %f69, %f70;
	ld.global.f32 	%f72, [%rd26+12];
	add.f32 	%f73, %f71, %f72;
	ld.global.f32 	%f74, [%rd26+16];
	add.f32 	%f75, %f73, %f74;
	ld.global.f32 	%f76, [%rd26+20];
	add.f32 	%f77, %f75, %f76;
	ld.global.f32 	%f78, [%rd26+24];
	add.f32 	%f79, %f77, %f78;
	ld.global.f32 	%f80, [%rd26+28];
	add.f32 	%f246, %f79, %f80;
	add.s32 	%r58, %r58, 8;
$L__BB1_8:
	setp.eq.s32 	%p7, %r9, 0;
	@%p7 bra 	$L__BB1_14;
	and.b32  	%r12, %r48, 3;
	setp.lt.u32 	%p8, %r9, 4;
	@%p8 bra 	$L__BB1_11;
	mul.wide.u32 	%rd27, %r58, 4;
	add.s64 	%rd28, %rd2, %rd27;
	ld.global.f32 	%f82, [%rd28];
	add.f32 	%f83, %f246, %f82;
	ld.global.f32 	%f84, [%rd28+4];
	add.f32 	%f85, %f83, %f84;
	ld.global.f32 	%f86, [%rd28+8];
	add.f32 	%f87, %f85, %f86;
	ld.global.f32 	%f88, [%rd28+12];
	add.f32 	%f246, %f87, %f88;
	add.s32 	%r58, %r58, 4;
$L__BB1_11:
	setp.eq.s32 	%p9, %r12, 0;
	@%p9 bra 	$L__BB1_14;
	mul.wide.u32 	%rd30, %r58, 4;
	add.s64 	%rd31, %rd22, %rd30;
	add.s64 	%rd51, %rd1, %rd31;
	neg.s32 	%r60, %r12;
$L__BB1_13:
	.pragma "nounroll";
	ld.global.f32 	%f89, [%rd51];
	add.f32 	%f246, %f246, %f89;
	add.s64 	%rd51, %rd51, 4;
	add.s32 	%r60, %r60, 1;
	setp.ne.s32 	%p10, %r60, 0;
	@%p10 bra 	$L__BB1_13;
$L__BB1_14:
	setp.lt.s32 	%p11, %r48, 1;
	cvt.rn.f32.s32 	%f14, %r48;
	div.rn.f32 	%f15, %f246, %f14;
	mov.f32 	%f255, 0f00000000;
	@%p11 bra 	$L__BB1_27;
	and.b32  	%r18, %r48, 15;
	setp.lt.u32 	%p12, %r48, 16;
	mov.f32 	%f255, 0f00000000;
	mov.b32 	%r63, 0;
	@%p12 bra 	$L__BB1_18;
	and.b32  	%r63, %r48, 2147483632;
	neg.s32 	%r61, %r63;
	add.s64 	%rd33, %rd22, %rd1;
	add.s64 	%rd52, %rd33, 32;
	mov.f32 	%f255, 0f00000000;
$L__BB1_17:
	.pragma "nounroll";
	ld.global.f32 	%f94, [%rd52+-32];
	sub.f32 	%f95, %f94, %f15;
	st.global.f32 	[%rd52+-32], %f95;
	fma.rn.f32 	%f96, %f95, %f95, %f255;
	ld.global.f32 	%f97, [%rd52+-28];
	sub.f32 	%f98, %f97, %f15;
	st.global.f32 	[%rd52+-28], %f98;
	fma.rn.f32 	%f99, %f98, %f98, %f96;
	ld.global.f32 	%f100, [%rd52+-24];
	sub.f32 	%f101, %f100, %f15;
	st.global.f32 	[%rd52+-24], %f101;
	fma.rn.f32 	%f102, %f101, %f101, %f99;
	ld.global.f32 	%f103, [%rd52+-20];
	sub.f32 	%f104, %f103, %f15;
	st.global.f32 	[%rd52+-20], %f104;
	fma.rn.f32 	%f105, %f104, %f104, %f102;
	ld.global.f32 	%f106, [%rd52+-16];
	sub.f32 	%f107, %f106, %f15;
	st.global.f32 	[%rd52+-16], %f107;
	fma.rn.f32 	%f108, %f107, %f107, %f105;
	ld.global.f32 	%f109, [%rd52+-12];
	sub.f32 	%f110, %f109, %f15;
	st.global.f32 	[%rd52+-12], %f110;
	fma.rn.f32 	%f111, %f110, %f110, %f108;
	ld.global.f32 	%f112, [%rd52+-8];
	sub.f32 	%f113, %f112, %f15;
	st.global.f32 	[%rd52+-8], %f113;
	fma.rn.f32 	%f114, %f113, %f113, %f111;
	ld.global.f32 	%f115, [%rd52+-4];
	sub.f32 	%f116, %f115, %f15;
	st.global.f32 	[%rd52+-4], %f116;
	fma.rn.f32 	%f117, %f116, %f116, %f114;
	ld.global.f32 	%f118, [%rd52];
	sub.f32 	%f119, %f118, %f15;
	st.global.f32 	[%rd52], %f119;
	fma.rn.f32 	%f120, %f119, %f119, %f117;
	ld.global.f32 	%f121, [%rd52+4];
	sub.f32 	%f122, %f121, %f15;
	st.global.f32 	[%rd52+4], %f122;
	fma.rn.f32 	%f123, %f122, %f122, %f120;
	ld.global.f32 	%f124, [%rd52+8];
	sub.f32 	%f125, %f124, %f15;
	st.global.f32 	[%rd52+8], %f125;
	fma.rn.f32 	%f126, %f125, %f125, %f123;
	ld.global.f32 	%f127, [%rd52+12];
	sub.f32 	%f128, %f127, %f15;
	st.global.f32 	[%rd52+12], %f128;
	fma.rn.f32 	%f129, %f128, %f128, %f126;
	ld.global.f32 	%f130, [%rd52+16];
	sub.f32 	%f131, %f130, %f15;
	st.global.f32 	[%rd52+16], %f131;
	fma.rn.f32 	%f132, %f131, %f131, %f129;
	ld.global.f32 	%f133, [%rd52+20];
	sub.f32 	%f134, %f133, %f15;
	st.global.f32 	[%rd52+20], %f134;
	fma.rn.f32 	%f135, %f134, %f134, %f132;
	ld.global.f32 	%f136, [%rd52+24];
	sub.f32 	%f137, %f136, %f15;
	st.global.f32 	[%rd52+24], %f137;
	fma.rn.f32 	%f138, %f137, %f137, %f135;
	ld.global.f32 	%f139, [%rd52+28];
	sub.f32 	%f140, %f139, %f15;
	st.global.f32 	[%rd52+28], %f140;
	fma.rn.f32 	%f255, %f140, %f140, %f138;
	add.s32 	%r61, %r61, 16;
	add.s64 	%rd52, %rd52, 64;
	setp.ne.s32 	%p13, %r61, 0;
	@%p13 bra 	$L__BB1_17;
$L__BB1_18:
	setp.eq.s32 	%p14, %r18, 0;
	@%p14 bra 	$L__BB1_27;
	and.b32  	%r24, %r48, 7;
	setp.lt.u32 	%p15, %r18, 8;
	@%p15 bra 	$L__BB1_21;
	mul.wide.u32 	%rd34, %r63, 4;
	add.s64 	%rd35, %rd2, %rd34;
	ld.global.f32 	%f142, [%rd35];
	sub.f32 	%f143, %f142, %f15;
	st.global.f32 	[%rd35], %f143;
	fma.rn.f32 	%f144, %f143, %f143, %f255;
	ld.global.f32 	%f145, [%rd35+4];
	sub.f32 	%f146, %f145, %f15;
	st.global.f32 	[%rd35+4], %f146;
	fma.rn.f32 	%f147, %f146, %f146, %f144;
	ld.global.f32 	%f148, [%rd35+8];
	sub.f32 	%f149, %f148, %f15;
	st.global.f32 	[%rd35+8], %f149;
	fma.rn.f32 	%f150, %f149, %f149, %f147;
	ld.global.f32 	%f151, [%rd35+12];
	sub.f32 	%f152, %f151, %f15;
	st.global.f32 	[%rd35+12], %f152;
	fma.rn.f32 	%f153, %f152, %f152, %f150;
	ld.global.f32 	%f154, [%rd35+16];
	sub.f32 	%f155, %f154, %f15;
	st.global.f32 	[%rd35+16], %f155;
	fma.rn.f32 	%f156, %f155, %f155, %f153;
	ld.global.f32 	%f157, [%rd35+20];
	sub.f32 	%f158, %f157, %f15;
	st.global.f32 	[%rd35+20], %f158;
	fma.rn.f32 	%f159, %f158, %f158, %f156;
	ld.global.f32 	%f160, [%rd35+24];
	sub.f32 	%f161, %f160, %f15;
	st.global.f32 	[%rd35+24], %f161;
	fma.rn.f32 	%f162, %f161, %f161, %f159;
	ld.global.f32 	%f163, [%rd35+28];
	sub.f32 	%f164, %f163, %f15;
	st.global.f32 	[%rd35+28], %f164;
	fma.rn.f32 	%f255, %f164, %f164, %f162;
	add.s32 	%r63, %r63, 8;
$L__BB1_21:
	setp.eq.s32 	%p16, %r24, 0;
	@%p16 bra 	$L__BB1_27;
	and.b32  	%r27, %r48, 3;
	setp.lt.u32 	%p17, %r24, 4;
	@%p17 bra 	$L__BB1_24;
	mul.wide.u32 	%rd36, %r63, 4;
	add.s64 	%rd37, %rd2, %rd36;
	ld.global.f32 	%f166, [%rd37];
	sub.f32 	%f167, %f166, %f15;
	st.global.f32 	[%rd37], %f167;
	fma.rn.f32 	%f168, %f167, %f167, %f255;
	ld.global.f32 	%f169, [%rd37+4];
	sub.f32 	%f170, %f169, %f15;
	st.global.f32 	[%rd37+4], %f170;
	fma.rn.f32 	%f171, %f170, %f170, %f168;
	ld.global.f32 	%f172, [%rd37+8];
	sub.f32 	%f173, %f172, %f15;
	st.global.f32 	[%rd37+8], %f173;
	fma.rn.f32 	%f174, %f173, %f173, %f171;
	ld.global.f32 	%f175, [%rd37+12];
	sub.f32 	%f176, %f175, %f15;
	st.global.f32 	[%rd37+12], %f176;
	fma.rn.f32 	%f255, %f176, %f176, %f174;
	add.s32 	%r63, %r63, 4;
$L__BB1_24:
	setp.eq.s32 	%p18, %r27, 0;
	@%p18 bra 	$L__BB1_27;
	mul.wide.u32 	%rd39, %r63, 4;
	add.s64 	%rd40, %rd22, %rd39;
	add.s64 	%rd53, %rd1, %rd40;
	neg.s32 	%r65, %r27;
$L__BB1_26:
	.pragma "nounroll";
	ld.global.f32 	%f177, [%rd53];
	sub.f32 	%f178, %f177, %f15;
	st.global.f32 	[%rd53], %f178;
	fma.rn.f32 	%f255, %f178, %f178, %f255;
	add.s64 	%rd53, %rd53, 4;
	add.s32 	%r65, %r65, 1;
	setp.ne.s32 	%p19, %r65, 0;
	@%p19 bra 	$L__BB1_26;
$L__BB1_27:
	setp.lt.s32 	%p20, %r48, 1;
	div.rn.f32 	%f179, %f255, %f14;
	sqrt.rn.f32 	%f29, %f179;
	@%p20 bra 	$L__BB1_40;
	and.b32  	%r33, %r48, 15;
	setp.lt.u32 	%p21, %r48, 16;
	mov.b32 	%r68, 0;
	@%p21 bra 	$L__BB1_31;
	and.b32  	%r68, %r48, 2147483632;
	neg.s32 	%r66, %r68;
	add.s64 	%rd42, %rd22, %rd1;
	add.s64 	%rd54, %rd42, 32;
$L__BB1_30:
	.pragma "nounroll";
	ld.global.f32 	%f180, [%rd54+-32];
	div.rn.f32 	%f181, %f180, %f29;
	st.global.f32 	[%rd54+-32], %f181;
	ld.global.f32 	%f182, [%rd54+-28];
	div.rn.f32 	%f183, %f182, %f29;
	st.global.f32 	[%rd54+-28], %f183;
	ld.global.f32 	%f184, [%rd54+-24];
	div.rn.f32 	%f185, %f184, %f29;
	st.global.f32 	[%rd54+-24], %f185;
	ld.global.f32 	%f186, [%rd54+-20];
	div.rn.f32 	%f187, %f186, %f29;
	st.global.f32 	[%rd54+-20], %f187;
	ld.global.f32 	%f188, [%rd54+-16];
	div.rn.f32 	%f189, %f188, %f29;
	st.global.f32 	[%rd54+-16], %f189;
	ld.global.f32 	%f190, [%rd54+-12];
	div.rn.f32 	%f191, %f190, %f29;
	st.global.f32 	[%rd54+-12], %f191;
	ld.global.f32 	%f192, [%rd54+-8];
	div.rn.f32 	%f193, %f192, %f29;
	st.global.f32 	[%rd54+-8], %f193;
	ld.global.f32 	%f194, [%rd54+-4];
	div.rn.f32 	%f195, %f194, %f29;
	st.global.f32 	[%rd54+-4], %f195;
	ld.global.f32 	%f196, [%rd54];
	div.rn.f32 	%f197, %f196, %f29;
	st.global.f32 	[%rd54], %f197;
	ld.global.f32 	%f198, [%rd54+4];
	div.rn.f32 	%f199, %f198, %f29;
	st.global.f32 	[%rd54+4], %f199;
	ld.global.f32 	%f200, [%rd54+8];
	div.rn.f32 	%f201, %f200, %f29;
	st.global.f32 	[%rd54+8], %f201;
	ld.global.f32 	%f202, [%rd54+12];
	div.rn.f32 	%f203, %f202, %f29;
	st.global.f32 	[%rd54+12], %f203;
	ld.global.f32 	%f204, [%rd54+16];
	div.rn.f32 	%f205, %f204, %f29;
	st.global.f32 	[%rd54+16], %f205;
	ld.global.f32 	%f206, [%rd54+20];
	div.rn.f32 	%f207, %f206, %f29;
	st.global.f32 	[%rd54+20], %f207;
	ld.global.f32 	%f208, [%rd54+24];
	div.rn.f32 	%f209, %f208, %f29;
	st.global.f32 	[%rd54+24], %f209;
	ld.global.f32 	%f210, [%rd54+28];
	div.rn.f32 	%f211, %f210, %f29;
	st.global.f32 	[%rd54+28], %f211;
	add.s32 	%r66, %r66, 16;
	add.s64 	%rd54, %rd54, 64;
	setp.ne.s32 	%p22, %r66, 0;
	@%p22 bra 	$L__BB1_30;
$L__BB1_31:
	setp.eq.s32 	%p23, %r33, 0;
	@%p23 bra 	$L__BB1_40;
	and.b32  	%r39, %r48, 7;
	setp.lt.u32 	%p24, %r33, 8;
	@%p24 bra 	$L__BB1_34;
	mul.wide.u32 	%rd43, %r68, 4;
	add.s64 	%rd44, %rd2, %rd43;
	ld.global.f32 	%f212, [%rd44];
	div.rn.f32 	%f213, %f212, %f29;
	st.global.f32 	[%rd44], %f213;
	ld.global.f32 	%f214, [%rd44+4];
	div.rn.f32 	%f215, %f214, %f29;
	st.global.f32 	[%rd44+4], %f215;
	ld.global.f32 	%f216, [%rd44+8];
	div.rn.f32 	%f217, %f216, %f29;
	st.global.f32 	[%rd44+8], %f217;
	ld.global.f32 	%f218, [%rd44+12];
	div.rn.f32 	%f219, %f218, %f29;
	st.global.f32 	[%rd44+12], %f219;
	ld.global.f32 	%f220, [%rd44+16];
	div.rn.f32 	%f221, %f220, %f29;
	st.global.f32 	[%rd44+16], %f221;
	ld.global.f32 	%f222, [%rd44+20];
	div.rn.f32 	%f223, %f222, %f29;
	st.global.f32 	[%rd44+20], %f223;
	ld.global.f32 	%f224, [%rd44+24];
	div.rn.f32 	%f225, %f224, %f29;
	st.global.f32 	[%rd44+24], %f225;
	ld.global.f32 	%f226, [%rd44+28];
	div.rn.f32 	%f227, %f226, %f29;
	st.global.f32 	[%rd44+28], %f227;
	add.s32 	%r68, %r68, 8;
$L__BB1_34:
	setp.eq.s32 	%p25, %r39, 0;
	@%p25 bra 	$L__BB1_40;
	and.b32  	%r42, %r48, 3;
	setp.lt.u32 	%p26, %r39, 4;
	@%p26 bra 	$L__BB1_37;
	mul.wide.u32 	%rd45, %r68, 4;
	add.s64 	%rd46, %rd2, %rd45;
	ld.global.f32 	%f228, [%rd46];
	div.rn.f32 	%f229, %f228, %f29;
	st.global.f32 	[%rd46], %f229;
	ld.global.f32 	%f230, [%rd46+4];
	div.rn.f32 	%f231, %f230, %f29;
	st.global.f32 	[%rd46+4], %f231;
	ld.global.f32 	%f232, [%rd46+8];
	div.rn.f32 	%f233, %f232, %f29;
	st.global.f32 	[%rd46+8], %f233;
	ld.global.f32 	%f234, [%rd46+12];
	div.rn.f32 	%f235, %f234, %f29;
	st.global.f32 	[%rd46+12], %f235;
	add.s32 	%r68, %r68, 4;
$L__BB1_37:
	setp.eq.s32 	%p27, %r42, 0;
	@%p27 bra 	$L__BB1_40;
	mul.wide.u32 	%rd48, %r68, 4;
	add.s64 	%rd49, %rd22, %rd48;
	add.s64 	%rd55, %rd1, %rd49;
	neg.s32 	%r70, %r42;
$L__BB1_39:
	.pragma "nounroll";
	ld.global.f32 	%f236, [%rd55];
	div.rn.f32 	%f237, %f236, %f29;
	st.global.f32 	[%rd55], %f237;
	add.s64 	%rd55, %rd55, 4;
	add.s32 	%r70, %r70, 1;
	setp.ne.s32 	%p28, %r70, 0;
	@%p28 bra 	$L__BB1_39;
$L__BB1_40:
	ret;

}
	// .globl	_Z19vector_multiply_addPfS_iS_
.visible .entry _Z19vector_multiply_addPfS_iS_(
	.param .u64 .ptr .align 1 _Z19vector_multiply_addPfS_iS__param_0,
	.param .u64 .ptr .align 1 _Z19vector_multiply_addPfS_iS__param_1,
	.param .u32 _Z19vector_multiply_addPfS_iS__param_2,
	.param .u64 .ptr .align 1 _Z19vector_multiply_addPfS_iS__param_3
)
{
	.reg .pred 	%p<10>;
	.reg .b32 	%r<25>;
	.reg .b32 	%f<68>;
	.reg .b64 	%rd<44>;

	ld.param.u64 	%rd12, [_Z19vector_multiply_addPfS_iS__param_0];
	ld.param.u64 	%rd13, [_Z19vector_multiply_addPfS_iS__param_1];
	ld.param.u32 	%r13, [_Z19vector_multiply_addPfS_iS__param_2];
	ld.param.u64 	%rd11, [_Z19vector_multiply_addPfS_iS__param_3];
	cvta.to.global.u64 	%rd1, %rd13;
	cvta.to.global.u64 	%rd2, %rd12;
	mov.u32 	%r14, %tid.x;
	mov.u32 	%r15, %ntid.x;
	mov.u32 	%r16, %ctaid.x;
	mad.lo.s32 	%r1, %r15, %r16, %r14;
	mul.lo.s32 	%r17, %r13, %r16;
	cvt.u64.u32 	%rd3, %r17;
	mul.lo.s32 	%r18, %r13, %r14;
	cvt.u64.u32 	%rd4, %r18;
	setp.lt.s32 	%p1, %r13, 1;
	mov.f32 	%f67, 0f00000000;
	@%p1 bra 	$L__BB2_12;
	and.b32  	%r2, %r13, 7;
	setp.lt.u32 	%p2, %r13, 8;
	mov.f32 	%f67, 0f00000000;
	mov.b32 	%r23, 0;
	@%p2 bra 	$L__BB2_4;
	and.b32  	%r23, %r13, 2147483640;
	neg.s32 	%r21, %r23;
	shl.b64 	%rd14, %rd3, 2;
	add.s64 	%rd15, %rd14, %rd2;
	add.s64 	%rd43, %rd15, 16;
	shl.b64 	%rd16, %rd4, 2;
	add.s64 	%rd17, %rd16, %rd1;
	add.s64 	%rd42, %rd17, 16;
	mov.f32 	%f67, 0f00000000;
$L__BB2_3:
	.pragma "nounroll";
	ld.global.f32 	%f17, [%rd43+-16];
	ld.global.f32 	%f18, [%rd42+-16];
	fma.rn.f32 	%f19, %f17, %f18, %f67;
	ld.global.f32 	%f20, [%rd43+-12];
	ld.global.f32 	%f21, [%rd42+-12];
	fma.rn.f32 	%f22, %f20, %f21, %f19;
	ld.global.f32 	%f23, [%rd43+-8];
	ld.global.f32 	%f24, [%rd42+-8];
	fma.rn.f32 	%f25, %f23, %f24, %f22;
	ld.global.f32 	%f26, [%rd43+-4];
	ld.global.f32 	%f27, [%rd42+-4];
	fma.rn.f32 	%f28, %f26, %f27, %f25;
	ld.global.f32 	%f29, [%rd43];
	ld.global.f32 	%f30, [%rd42];
	fma.rn.f32 	%f31, %f29, %f30, %f28;
	ld.global.f32 	%f32, [%rd43+4];
	ld.global.f32 	%f33, [%rd42+4];
	fma.rn.f32 	%f34, %f32, %f33, %f31;
	ld.global.f32 	%f35, [%rd43+8];
	ld.global.f32 	%f36, [%rd42+8];
	fma.rn.f32 	%f37, %f35, %f36, %f34;
	ld.global.f32 	%f38, [%rd43+12];
	ld.global.f32 	%f39, [%rd42+12];
	fma.rn.f32 	%f67, %f38, %f39, %f37;
	add.s32 	%r21, %r21, 8;
	add.s64 	%rd43, %rd43, 32;
	add.s64 	%rd42, %rd42, 32;
	setp.ne.s32 	%p3, %r21, 0;
	@%p3 bra 	$L__BB2_3;
$L__BB2_4:
	setp.eq.s32 	%p4, %r2, 0;
	@%p4 bra 	$L__BB2_12;
	and.b32  	%r8, %r13, 3;
	setp.lt.u32 	%p5, %r2, 4;
	@%p5 bra 	$L__BB2_7;
	cvt.u64.u32 	%rd18, %r23;
	add.s64 	%rd19, %rd18, %rd3;
	shl.b64 	%rd20, %rd19, 2;
	add.s64 	%rd21, %rd2, %rd20;
	ld.global.f32 	%f41, [%rd21];
	add.s64 	%rd22, %rd18, %rd4;
	shl.b64 	%rd23, %rd22, 2;
	add.s64 	%rd24, %rd1, %rd23;
	ld.global.f32 	%f42, [%rd24];
	fma.rn.f32 	%f43, %f41, %f42, %f67;
	ld.global.f32 	%f44, [%rd21+4];
	ld.global.f32 	%f45, [%rd24+4];
	fma.rn.f32 	%f46, %f44, %f45, %f43;
	ld.global.f32 	%f47, [%rd21+8];
	ld.global.f32 	%f48, [%rd24+8];
	fma.rn.f32 	%f49, %f47, %f48, %f46;
	ld.global.f32 	%f50, [%rd21+12];
	ld.global.f32 	%f51, [%rd24+12];
	fma.rn.f32 	%f67, %f50, %f51, %f49;
	add.s32 	%r23, %r23, 4;
$L__BB2_7:
	setp.eq.s32 	%p6, %r8, 0;
	@%p6 bra 	$L__BB2_12;
	setp.eq.s32 	%p7, %r8, 1;
	@%p7 bra 	$L__BB2_10;
	cvt.u64.u32 	%rd25, %r23;
	add.s64 	%rd26, %rd25, %rd3;
	shl.b64 	%rd27, %rd26, 2;
	add.s64 	%rd28, %rd2, %rd27;
	ld.global.f32 	%f53, [%rd28];
	add.s64 	%rd29, %rd25, %rd4;
	shl.b64 	%rd30, %rd29, 2;
	add.s64 	%rd31, %rd1, %rd30;
	ld.global.f32 	%f54, [%rd31];
	fma.rn.f32 	%f55, %f53, %f54, %f67;
	ld.global.f32 	%f56, [%rd28+4];
	ld.global.f32 	%f57, [%rd31+4];
	fma.rn.f32 	%f67, %f56, %f57, %f55;
	add.s32 	%r23, %r23, 2;
$L__BB2_10:
	and.b32  	%r20, %r13, 1;
	setp.eq.b32 	%p8, %r20, 1;
	not.pred 	%p9, %p8;
	@%p9 bra 	$L__BB2_12;
	cvt.u64.u32 	%rd32, %r23;
	add.s64 	%rd33, %rd32, %rd3;
	shl.b64 	%rd34, %rd33, 2;
	add.s64 	%rd35, %rd2, %rd34;
	ld.global.f32 	%f58, [%rd35];
	add.s64 	%rd36, %rd32, %rd4;
	shl.b64 	%rd37, %rd36, 2;
	add.s64 	%rd38, %rd1, %rd37;
	ld.global.f32 	%f59, [%rd38];
	fma.rn.f32 	%f67, %f58, %f59, %f67;
$L__BB2_12:
	cvta.to.global.u64 	%rd39, %rd11;
	mul.wide.s32 	%rd40, %r1, 4;
	add.s64 	%rd41, %rd39, %rd40;
	st.global.f32 	[%rd41], %f67;
	ret;

}
	// .globl	_Z25array_vector_multiply_addPfS_iS_i
.visible .entry _Z25array_vector_multiply_addPfS_iS_i(
	.param .u64 .ptr .align 1 _Z25array_vector_multiply_addPfS_iS_i_param_0,
	.param .u64 .ptr .align 1 _Z25array_vector_multiply_addPfS_iS_i_param_1,
	.param .u32 _Z25array_vector_multiply_addPfS_iS_i_param_2,
	.param .u64 .ptr .align 1 _Z25array_vector_multiply_addPfS_iS_i_param_3,
	.param .u32 _Z25array_vector_multiply_addPfS_iS_i_param_4
)
{
	.reg .pred 	%p<11>;
	.reg .b32 	%r<29>;
	.reg .b32 	%f<112>;
	.reg .b64 	%rd<41>;

	ld.param.u64 	%rd17, [_Z25array_vector_multiply_addPfS_iS_i_param_0];
	ld.param.u64 	%rd18, [_Z25array_vector_multiply_addPfS_iS_i_param_1];
	ld.param.u32 	%r17, [_Z25array_vector_multiply_addPfS_iS_i_param_2];
	ld.param.u64 	%rd16, [_Z25array_vector_multiply_addPfS_iS_i_param_3];
	ld.param.u32 	%r18, [_Z25array_vector_multiply_addPfS_iS_i_param_4];
	cvta.to.global.u64 	%rd1, %rd18;
	cvta.to.global.u64 	%rd2, %rd17;
	mov.u32 	%r19, %tid.x;
	mov.u32 	%r20, %ntid.x;
	mov.u32 	%r21, %ctaid.x;
	mad.lo.s32 	%r1, %r20, %r21, %r19;
	setp.ge.s32 	%p1, %r1, %r18;
	@%p1 bra 	$L__BB3_15;
	mul.lo.s32 	%r22, %r17, %r1;
	cvt.s64.s32 	%rd3, %r22;
	setp.lt.s32 	%p2, %r17, 1;
	mov.f32 	%f111, 0f00000000;
	@%p2 bra 	$L__BB3_14;
	and.b32  	%r2, %r17, 15;
	setp.lt.u32 	%p3, %r17, 16;
	mov.f32 	%f111, 0f00000000;
	mov.b32 	%r26, 0;
	@%p3 bra 	$L__BB3_5;
	and.b32  	%r26, %r17, 2147483632;
	neg.s32 	%r24, %r26;
	shl.b64 	%rd19, %rd3, 2;
	add.s64 	%rd20, %rd19, 32;
	add.s64 	%rd38, %rd2, %rd20;
	add.s64 	%rd37, %rd1, %rd20;
	mov.f32 	%f111, 0f00000000;
$L__BB3_4:
	.pragma "nounroll";
	ld.global.f32 	%f18, [%rd38+-32];
	ld.global.f32 	%f19, [%rd37+-32];
	fma.rn.f32 	%f20, %f18, %f19, %f111;
	ld.global.f32 	%f21, [%rd38+-28];
	ld.global.f32 	%f22, [%rd37+-28];
	fma.rn.f32 	%f23, %f21, %f22, %f20;
	ld.global.f32 	%f24, [%rd38+-24];
	ld.global.f32 	%f25, [%rd37+-24];
	fma.rn.f32 	%f26, %f24, %f25, %f23;
	ld.global.f32 	%f27, [%rd38+-20];
	ld.global.f32 	%f28, [%rd37+-20];
	fma.rn.f32 	%f29, %f27, %f28, %f26;
	ld.global.f32 	%f30, [%rd38+-16];
	ld.global.f32 	%f31, [%rd37+-16];
	fma.rn.f32 	%f32, %f30, %f31, %f29;
	ld.global.f32 	%f33, [%rd38+-12];
	ld.global.f32 	%f34, [%rd37+-12];
	fma.rn.f32 	%f35, %f33, %f34, %f32;
	ld.global.f32 	%f36, [%rd38+-8];
	ld.global.f32 	%f37, [%rd37+-8];
	fma.rn.f32 	%f38, %f36, %f37, %f35;
	ld.global.f32 	%f39, [%rd38+-4];
	ld.global.f32 	%f40, [%rd37+-4];
	fma.rn.f32 	%f41, %f39, %f40, %f38;
	ld.global.f32 	%f42, [%rd38];
	ld.global.f32 	%f43, [%rd37];
	fma.rn.f32 	%f44, %f42, %f43, %f41;
	ld.global.f32 	%f45, [%rd38+4];
	ld.global.f32 	%f46, [%rd37+4];
	fma.rn.f32 	%f47, %f45, %f46, %f44;
	ld.global.f32 	%f48, [%rd38+8];
	ld.global.f32 	%f49, [%rd37+8];
	fma.rn.f32 	%f50, %f48, %f49, %f47;
	ld.global.f32 	%f51, [%rd38+12];
	ld.global.f32 	%f52, [%rd37+12];
	fma.rn.f32 	%f53, %f51, %f52, %f50;
	ld.global.f32 	%f54, [%rd38+16];
	ld.global.f32 	%f55, [%rd37+16];
	fma.rn.f32 	%f56, %f54, %f55, %f53;
	ld.global.f32 	%f57, [%rd38+20];
	ld.global.f32 	%f58, [%rd37+20];
	fma.rn.f32 	%f59, %f57, %f58, %f56;
	ld.global.f32 	%f60, [%rd38+24];
	ld.global.f32 	%f61, [%rd37+24];
	fma.rn.f32 	%f62, %f60, %f61, %f59;
	ld.global.f32 	%f63, [%rd38+28];
	ld.global.f32 	%f64, [%rd37+28];
	fma.rn.f32 	%f111, %f63, %f64, %f62;
	add.s32 	%r24, %r24, 16;
	add.s64 	%rd38, %rd38, 64;
	add.s64 	%rd37, %rd37, 64;
	setp.ne.s32 	%p4, %r24, 0;
	@%p4 bra 	$L__BB3_4;
$L__BB3_5:
	setp.eq.s32 	%p5, %r2, 0;
	@%p5 bra 	$L__BB3_14;
	and.b32  	%r8, %r17, 7;
	setp.lt.u32 	%p6, %r2, 8;
	@%p6 bra 	$L__BB3_8;
	cvt.u64.u32 	%rd21, %r26;
	add.s64 	%rd22, %rd21, %rd3;
	shl.b64 	%rd23, %rd22, 2;
	add.s64 	%rd24, %rd2, %rd23;
	ld.global.f32 	%f66, [%rd24];
	add.s64 	%rd25, %rd1, %rd23;
	ld.global.f32 	%f67, [%rd25];
	fma.rn.f32 	%f68, %f66, %f67, %f111;
	ld.global.f32 	%f69, [%rd24+4];
	ld.global.f32 	%f70, [%rd25+4];
	fma.rn.f32 	%f71, %f69, %f70, %f68;
	ld.global.f32 	%f72, [%rd24+8];
	ld.global.f32 	%f73, [%rd25+8];
	fma.rn.f32 	%f74, %f72, %f73, %f71;
	ld.global.f32 	%f75, [%rd24+12];
	ld.global.f32 	%f76, [%rd25+12];
	fma.rn.f32 	%f77, %f75, %f76, %f74;
	ld.global.f32 	%f78, [%rd24+16];
	ld.global.f32 	%f79, [%rd25+16];
	fma.rn.f32 	%f80, %f78, %f79, %f77;
	ld.global.f32 	%f81, [%rd24+20];
	ld.global.f32 	%f82, [%rd25+20];
	fma.rn.f32 	%f83, %f81, %f82, %f80;
	ld.global.f32 	%f84, [%rd24+24];
	ld.global.f32 	%f85, [%rd25+24];
	fma.rn.f32 	%f86, %f84, %f85, %f83;
	ld.global.f32 	%f87, [%rd24+28];
	ld.global.f32 	%f88, [%rd25+28];
	fma.rn.f32 	%f111, %f87, %f88, %f86;
	add.s32 	%r26, %r26, 8;
$L__BB3_8:
	setp.eq.s32 	%p7, %r8, 0;
	@%p7 bra 	$L__BB3_14;
	and.b32  	%r11, %r17, 3;
	setp.lt.u32 	%p8, %r8, 4;
	@%p8 bra 	$L__BB3_11;
	cvt.u64.u32 	%rd26, %r26;
	add.s64 	%rd27, %rd26, %rd3;
	shl.b64 	%rd28, %rd27, 2;
	add.s64 	%rd29, %rd2, %rd28;
	ld.global.f32 	%f90, [%rd29];
	add.s64 	%rd30, %rd1, %rd28;
	ld.global.f32 	%f91, [%rd30];
	fma.rn.f32 	%f92, %f90, %f91, %f111;
	ld.global.f32 	%f93, [%rd29+4];
	ld.global.f32 	%f94, [%rd30+4];
	fma.rn.f32 	%f95, %f93, %f94, %f92;
	ld.global.f32 	%f96, [%rd29+8];
	ld.global.f32 	%f97, [%rd30+8];
	fma.rn.f32 	%f98, %f96, %f97, %f95;
	ld.global.f32 	%f99, [%rd29+12];
	ld.global.f32 	%f100, [%rd30+12];
	fma.rn.f32 	%f111, %f99, %f100, %f98;
	add.s32 	%r26, %r26, 4;
$L__BB3_11:
	setp.eq.s32 	%p9, %r11, 0;
	@%p9 bra 	$L__BB3_14;
	cvt.u64.u32 	%rd31, %r26;
	add.s64 	%rd32, %rd3, %rd31;
	shl.b64 	%rd33, %rd32, 2;
	add.s64 	%rd40, %rd1, %rd33;
	add.s64 	%rd39, %rd2, %rd33;
	neg.s32 	%r28, %r11;
$L__BB3_13:
	.pragma "nounroll";
	ld.global.f32 	%f101, [%rd39];
	ld.global.f32 	%f102, [%rd40];
	fma.rn.f32 	%f111, %f101, %f102, %f111;
	add.s64 	%rd40, %rd40, 4;
	add.s64 	%rd39, %rd39, 4;
	add.s32 	%r28, %r28, 1;
	setp.ne.s32 	%p10, %r28, 0;
	@%p10 bra 	$L__BB3_13;
$L__BB3_14:
	cvta.to.global.u64 	%rd34, %rd16;
	mul.wide.s32 	%rd35, %r1, 4;
	add.s64 	%rd36, %rd34, %rd35;
	st.global.f32 	[%rd36], %f111;
$L__BB3_15:
	ret;

}
	// .globl	_Z19vector_multiply_addPfS_iS_i
.visible .entry _Z19vector_multiply_addPfS_iS_i(
	.param .u64 .ptr .align 1 _Z19vector_multiply_addPfS_iS_i_param_0,
	.param .u64 .ptr .align 1 _Z19vector_multiply_addPfS_iS_i_param_1,
	.param .u32 _Z19vector_multiply_addPfS_iS_i_param_2,
	.param .u64 .ptr .align 1 _Z19vector_multiply_addPfS_iS_i_param_3,
	.param .u32 _Z19vector_multiply_addPfS_iS_i_param_4
)
{
	.reg .pred 	%p<11>;
	.reg .b32 	%r<26>;
	.reg .b32 	%f<68>;
	.reg .b64 	%rd<44>;

	ld.param.u64 	%rd12, [_Z19vector_multiply_addPfS_iS_i_param_0];
	ld.param.u64 	%rd13, [_Z19vector_multiply_addPfS_iS_i_param_1];
	ld.param.u32 	%r15, [_Z19vector_multiply_addPfS_iS_i_param_2];
	ld.param.u64 	%rd11, [_Z19vector_multiply_addPfS_iS_i_param_3];
	ld.param.u32 	%r16, [_Z19vector_multiply_addPfS_iS_i_param_4];
	cvta.to.global.u64 	%rd1, %rd13;
	cvta.to.global.u64 	%rd2, %rd12;
	mov.u32 	%r1, %tid.x;
	mov.u32 	%r17, %ntid.x;
	mov.u32 	%r2, %ctaid.x;
	mad.lo.s32 	%r3, %r17, %r2, %r1;
	setp.ge.s32 	%p1, %r3, %r16;
	@%p1 bra 	$L__BB4_14;
	mul.lo.s32 	%r18, %r15, %r2;
	cvt.u64.u32 	%rd3, %r18;
	mul.lo.s32 	%r19, %r15, %r1;
	cvt.u64.u32 	%rd4, %r19;
	setp.lt.s32 	%p2, %r15, 1;
	mov.f32 	%f67, 0f00000000;
	@%p2 bra 	$L__BB4_13;
	and.b32  	%r4, %r15, 7;
	setp.lt.u32 	%p3, %r15, 8;
	mov.f32 	%f67, 0f00000000;
	mov.b32 	%r24, 0;
	@%p3 bra 	$L__BB4_5;
	and.b32  	%r24, %r15, 2147483640;
	neg.s32 	%r22, %r24;
	shl.b64 	%rd14, %rd3, 2;
	add.s64 	%rd15, %rd14, %rd2;
	add.s64 	%rd43, %rd15, 16;
	shl.b64 	%rd16, %rd4, 2;
	add.s64 	%rd17, %rd16, %rd1;
	add.s64 	%rd42, %rd17, 16;
	mov.f32 	%f67, 0f00000000;
$L__BB4_4:
	.pragma "nounroll";
	ld.global.f32 	%f17, [%rd43+-16];
	ld.global.f32 	%f18, [%rd42+-16];
	fma.rn.f32 	%f19, %f17, %f18, %f67;
	ld.global.f32 	%f20, [%rd43+-12];
	ld.global.f32 	%f21, [%rd42+-12];
	fma.rn.f32 	%f22, %f20, %f21, %f19;
	ld.global.f32 	%f23, [%rd43+-8];
	ld.global.f32 	%f24, [%rd42+-8];
	fma.rn.f32 	%f25, %f23, %f24, %f22;
	ld.global.f32 	%f26, [%rd43+-4];
	ld.global.f32 	%f27, [%rd42+-4];
	fma.rn.f32 	%f28, %f26, %f27, %f25;
	ld.global.f32 	%f29, [%rd43];
	ld.global.f32 	%f30, [%rd42];
	fma.rn.f32 	%f31, %f29, %f30, %f28;
	ld.global.f32 	%f32, [%rd43+4];
	ld.global.f32 	%f33, [%rd42+4];
	fma.rn.f32 	%f34, %f32, %f33, %f31;
	ld.global.f32 	%f35, [%rd43+8];
	ld.global.f32 	%f36, [%rd42+8];
	fma.rn.f32 	%f37, %f35, %f36, %f34;
	ld.global.f32 	%f38, [%rd43+12];
	ld.global.f32 	%f39, [%rd42+12];
	fma.rn.f32 	%f67, %f38, %f39, %f37;
	add.s32 	%r22, %r22, 8;
	add.s64 	%rd43, %rd43, 32;
	add.s64 	%rd42, %rd42, 32;
	setp.ne.s32 	%p4, %r22, 0;
	@%p4 bra 	$L__BB4_4;
$L__BB4_5:
	setp.eq.s32 	%p5, %r4, 0;
	@%p5 bra 	$L__BB4_13;
	and.b32  	%r10, %r15, 3;
	setp.lt.u32 	%p6, %r4, 4;
	@%p6 bra 	$L__BB4_8;
	cvt.u64.u32 	%rd18, %r24;
	add.s64 	%rd19, %rd18, %rd3;
	shl.b64 	%rd20, %rd19, 2;
	add.s64 	%rd21, %rd2, %rd20;
	ld.global.f32 	%f41, [%rd21];
	add.s64 	%rd22, %rd18, %rd4;
	shl.b64 	%rd23, %rd22, 2;
	add.s64 	%rd24, %rd1, %rd23;
	ld.global.f32 	%f42, [%rd24];
	fma.rn.f32 	%f43, %f41, %f42, %f67;
	ld.global.f32 	%f44, [%rd21+4];
	ld.global.f32 	%f45, [%rd24+4];
	fma.rn.f32 	%f46, %f44, %f45, %f43;
	ld.global.f32 	%f47, [%rd21+8];
	ld.global.f32 	%f48, [%rd24+8];
	fma.rn.f32 	%f49, %f47, %f48, %f46;
	ld.global.f32 	%f50, [%rd21+12];
	ld.global.f32 	%f51, [%rd24+12];
	fma.rn.f32 	%f67, %f50, %f51, %f49;
	add.s32 	%r24, %r24, 4;
$L__BB4_8:
	setp.eq.s32 	%p7, %r10, 0;
	@%p7 bra 	$L__BB4_13;
	setp.eq.s32 	%p8, %r10, 1;
	@%p8 bra 	$L__BB4_11;
	cvt.u64.u32 	%rd25, %r24;
	add.s64 	%rd26, %rd25, %rd3;
	shl.b64 	%rd27, %rd26, 2;
	add.s64 	%rd28, %rd2, %rd27;
	ld.global.f32 	%f53, [%rd28];
	add.s64 	%rd29, %rd25, %rd4;
	shl.b64 	%rd30, %rd29, 2;
	add.s64 	%rd31, %rd1, %rd30;
	ld.global.f32 	%f54, [%rd31];
	fma.rn.f32 	%f55, %f53, %f54, %f67;
	ld.global.f32 	%f56, [%rd28+4];
	ld.global.f32 	%f57, [%rd31+4];
	fma.rn.f32 	%f67, %f56, %f57, %f55;
	add.s32 	%r24, %r24, 2;
$L__BB4_11:
	and.b32  	%r21, %r15, 1;
	setp.eq.b32 	%p9, %r21, 1;
	not.pred 	%p10, %p9;
	@%p10 bra 	$L__BB4_13;
	cvt.u64.u32 	%rd32, %r24;
	add.s64 	%rd33, %rd32, %rd3;
	shl.b64 	%rd34, %rd33, 2;
	add.s64 	%rd35, %rd2, %rd34;
	ld.global.f32 	%f58, [%rd35];
	add.s64 	%rd36, %rd32, %rd4;
	shl.b64 	%rd37, %rd36, 2;
	add.s64 	%rd38, %rd1, %rd37;
	ld.global.f32 	%f59, [%rd38];
	fma.rn.f32 	%f67, %f58, %f59, %f67;
$L__BB4_13:
	cvta.to.global.u64 	%rd39, %rd11;
	mul.wide.s32 	%rd40, %r3, 4;
	add.s64 	%rd41, %rd39, %rd40;
	st.global.f32 	[%rd41], %f67;
$L__BB4_14:
	ret;

}
	// .globl	_Z19vector_multiply_addPKfS0_iiPf
.visible .entry _Z19vector_multiply_addPKfS0_iiPf(
	.param .u64 .ptr .align 1 _Z19vector_multiply_addPKfS0_iiPf_param_0,
	.param .u64 .ptr .align 1 _Z19vector_multiply_addPKfS0_iiPf_param_1,
	.param .u32 _Z19vector_multiply_addPKfS0_iiPf_param_2,
	.param .u32 _Z19vector_multiply_addPKfS0_iiPf_param_3,
	.param .u64 .ptr .align 1 _Z19vector_multiply_addPKfS0_iiPf_param_4
)
{
	.reg .pred 	%p<10>;
	.reg .b32 	%r<30>;
	.reg .b32 	%f<68>;
	.reg .b64 	%rd<46>;

	ld.param.u64 	%rd12, [_Z19vector_multiply_addPKfS0_iiPf_param_0];
	ld.param.u64 	%rd13, [_Z19vector_multiply_addPKfS0_iiPf_param_1];
	ld.param.u32 	%r14, [_Z19vector_multiply_addPKfS0_iiPf_param_2];
	ld.param.u32 	%r13, [_Z19vector_multiply_addPKfS0_iiPf_param_3];
	ld.param.u64 	%rd11, [_Z19vector_multiply_addPKfS0_iiPf_param_4];
	cvta.to.global.u64 	%rd1, %rd13;
	cvta.to.global.u64 	%rd2, %rd12;
	mov.u32 	%r15, %tid.x;
	mov.u32 	%r16, %ntid.x;
	mov.u32 	%r17, %ctaid.x;
	mad.lo.s32 	%r1, %r16, %r17, %r15;
	div.s32 	%r18, %r1, %r14;
	mul.lo.s32 	%r19, %r18, %r14;
	sub.s32 	%r20, %r1, %r19;
	mul.lo.s32 	%r21, %r18, %r13;
	cvt.s64.s32 	%rd3, %r21;
	mul.lo.s32 	%r22, %r21, %r14;
	cvt.s64.s32 	%rd14, %r22;
	mul.lo.s32 	%r23, %r20, %r13;
	cvt.s64.s32 	%rd15, %r23;
	add.s64 	%rd4, %rd14, %rd15;
	setp.lt.s32 	%p1, %r13, 1;
	mov.f32 	%f67, 0f00000000;
	@%p1 bra 	$L__BB5_12;
	and.b32  	%r2, %r13, 7;
	setp.lt.u32 	%p2, %r13, 8;
	mov.f32 	%f67, 0f00000000;
	mov.b32 	%r28, 0;
	@%p2 bra 	$L__BB5_4;
	and.b32  	%r28, %r13, 2147483640;
	neg.s32 	%r26, %r28;
	shl.b64 	%rd16, %rd3, 2;
	add.s64 	%rd17, %rd16, %rd2;
	add.s64 	%rd45, %rd17, 16;
	shl.b64 	%rd18, %rd4, 2;
	add.s64 	%rd19, %rd18, %rd1;
	add.s64 	%rd44, %rd19, 16;
	mov.f32 	%f67, 0f00000000;
$L__BB5_3:
	.pragma "nounroll";
	ld.global.f32 	%f17, [%rd45+-16];
	ld.global.f32 	%f18, [%rd44+-16];
	fma.rn.f32 	%f19, %f17, %f18, %f67;
	ld.global.f32 	%f20, [%rd45+-12];
	ld.global.f32 	%f21, [%rd44+-12];
	fma.rn.f32 	%f22, %f20, %f21, %f19;
	ld.global.f32 	%f23, [%rd45+-8];
	ld.global.f32 	%f24, [%rd44+-8];
	fma.rn.f32 	%f25, %f23, %f24, %f22;
	ld.global.f32 	%f26, [%rd45+-4];
	ld.global.f32 	%f27, [%rd44+-4];
	fma.rn.f32 	%f28, %f26, %f27, %f25;
	ld.global.f32 	%f29, [%rd45];
	ld.global.f32 	%f30, [%rd44];
	fma.rn.f32 	%f31, %f29, %f30, %f28;
	ld.global.f32 	%f32, [%rd45+4];
	ld.global.f32 	%f33, [%rd44+4];
	fma.rn.f32 	%f34, %f32, %f33, %f31;
	ld.global.f32 	%f35, [%rd45+8];
	ld.global.f32 	%f36, [%rd44+8];
	fma.rn.f32 	%f37, %f35, %f36, %f34;
	ld.global.f32 	%f38, [%rd45+12];
	ld.global.f32 	%f39, [%rd44+12];
	fma.rn.f32 	%f67, %f38, %f39, %f37;
	add.s32 	%r26, %r26, 8;
	add.s64 	%rd45, %rd45, 32;
	add.s64 	%rd44, %rd44, 32;
	setp.ne.s32 	%p3, %r26, 0;
	@%p3 bra 	$L__BB5_3;
$L__BB5_4:
	setp.eq.s32 	%p4, %r2, 0;
	@%p4 bra 	$L__BB5_12;
	and.b32  	%r8, %r13, 3;
	setp.lt.u32 	%p5, %r2, 4;
	@%p5 bra 	$L__BB5_7;
	cvt.u64.u32 	%rd20, %r28;
	add.s64 	%rd21, %rd20, %rd3;
	shl.b64 	%rd22, %rd21, 2;
	add.s64 	%rd23, %rd2, %rd22;
	ld.global.f32 	%f41, [%rd23];
	add.s64 	%rd24, %rd4, %rd20;
	shl.b64 	%rd25, %rd24, 2;
	add.s64 	%rd26, %rd1, %rd25;
	ld.global.f32 	%f42, [%rd26];
	fma.rn.f32 	%f43, %f41, %f42, %f67;
	ld.global.f32 	%f44, [%rd23+4];
	ld.global.f32 	%f45, [%rd26+4];
	fma.rn.f32 	%f46, %f44, %f45, %f43;
	ld.global.f32 	%f47, [%rd23+8];
	ld.global.f32 	%f48, [%rd26+8];
	fma.rn.f32 	%f49, %f47, %f48, %f46;
	ld.global.f32 	%f50, [%rd23+12];
	ld.global.f32 	%f51, [%rd26+12];
	fma.rn.f32 	%f67, %f50, %f51, %f49;
	add.s32 	%r28, %r28, 4;
$L__BB5_7:
	setp.eq.s32 	%p6, %r8, 0;
	@%p6 bra 	$L__BB5_12;
	setp.eq.s32 	%p7, %r8, 1;
	@%p7 bra 	$L__BB5_10;
	cvt.u64.u32 	%rd27, %r28;
	add.s64 	%rd28, %rd27, %rd3;
	shl.b64 	%rd29, %rd28, 2;
	add.s64 	%rd30, %rd2, %rd29;
	ld.global.f32 	%f53, [%rd30];
	add.s64 	%rd31, %rd4, %rd27;
	shl.b64 	%rd32, %rd31, 2;
	add.s64 	%rd33, %rd1, %rd32;
	ld.global.f32 	%f54, [%rd33];
	fma.rn.f32 	%f55, %f53, %f54, %f67;
	ld.global.f32 	%f56, [%rd30+4];
	ld.global.f32 	%f57, [%rd33+4];
	fma.rn.f32 	%f67, %f56, %f57, %f55;
	add.s32 	%r28, %r28, 2;
$L__BB5_10:
	and.b32  	%r25, %r13, 1;
	setp.eq.b32 	%p8, %r25, 1;
	not.pred 	%p9, %p8;
	@%p9 bra 	$L__BB5_12;
	cvt.u64.u32 	%rd34, %r28;
	add.s64 	%rd35, %rd34, %rd3;
	shl.b64 	%rd36, %rd35, 2;
	add.s64 	%rd37, %rd2, %rd36;
	ld.global.f32 	%f58, [%rd37];
	add.s64 	%rd38, %rd4, %rd34;
	shl.b64 	%rd39, %rd38, 2;
	add.s64 	%rd40, %rd1, %rd39;
	ld.global.f32 	%f59, [%rd40];
	fma.rn.f32 	%f67, %f58, %f59, %f67;
$L__BB5_12:
	cvta.to.global.u64 	%rd41, %rd11;
	mul.wide.s32 	%rd42, %r1, 4;
	add.s64 	%rd43, %rd41, %rd42;
	st.global.f32 	[%rd43], %f67;
	ret;

}
	// .globl	_Z19vector_multiply_addPKfS0_iiPfi
.visible .entry _Z19vector_multiply_addPKfS0_iiPfi(
	.param .u64 .ptr .align 1 _Z19vector_multiply_addPKfS0_iiPfi_param_0,
	.param .u64 .ptr .align 1 _Z19vector_multiply_addPKfS0_iiPfi_param_1,
	.param .u32 _Z19vector_multiply_addPKfS0_iiPfi_param_2,
	.param .u32 _Z19vector_multiply_addPKfS0_iiPfi_param_3,
	.param .u64 .ptr .align 1 _Z19vector_multiply_addPKfS0_iiPfi_param_4,
	.param .u32 _Z19vector_multiply_addPKfS0_iiPfi_param_5
)
{
	.reg .pred 	%p<11>;
	.reg .b32 	%r<31>;
	.reg .b32 	%f<68>;
	.reg .b64 	%rd<46>;

	ld.param.u64 	%rd12, [_Z19vector_multiply_addPKfS0_iiPfi_param_0];
	ld.param.u64 	%rd13, [_Z19vector_multiply_addPKfS0_iiPfi_param_1];
	ld.param.u32 	%r13, [_Z19vector_multiply_addPKfS0_iiPfi_param_2];
	ld.param.u32 	%r14, [_Z19vector_multiply_addPKfS0_iiPfi_param_3];
	ld.param.u64 	%rd11, [_Z19vector_multiply_addPKfS0_iiPfi_param_4];
	ld.param.u32 	%r15, [_Z19vector_multiply_addPKfS0_iiPfi_param_5];
	cvta.to.global.u64 	%rd1, %rd13;
	cvta.to.global.u64 	%rd2, %rd12;
	mov.u32 	%r16, %tid.x;
	mov.u32 	%r17, %ntid.x;
	mov.u32 	%r18, %ctaid.x;
	mad.lo.s32 	%r1, %r17, %r18, %r16;
	setp.ge.s32 	%p1, %r1, %r15;
	@%p1 bra 	$L__BB6_14;
	div.s32 	%r19, %r1, %r13;
	mul.lo.s32 	%r20, %r19, %r13;
	sub.s32 	%r21, %r1, %r20;
	mul.lo.s32 	%r22, %r19, %r14;
	cvt.s64.s32 	%rd3, %r22;
	mul.lo.s32 	%r23, %r22, %r13;
	cvt.s64.s32 	%rd14, %r23;
	mul.lo.s32 	%r24, %r21, %r14;
	cvt.s64.s32 	%rd15, %r24;
	add.s64 	%rd4, %rd14, %rd15;
	setp.lt.s32 	%p2, %r14, 1;
	mov.f32 	%f67, 0f00000000;
	@%p2 bra 	$L__BB6_13;
	and.b32  	%r2, %r14, 7;
	setp.lt.u32 	%p3, %r14, 8;
	mov.f32 	%f67, 0f00000000;
	mov.b32 	%r29, 0;
	@%p3 bra 	$L__BB6_5;
	and.b32  	%r29, %r14, 2147483640;
	neg.s32 	%r27, %r29;
	shl.b64 	%rd16, %rd3, 2;
	add.s64 	%rd17, %rd16, %rd2;
	add.s64 	%rd45, %rd17, 16;
	shl.b64 	%rd18, %rd4, 2;
	add.s64 	%rd19, %rd18, %rd1;
	add.s64 	%rd44, %rd19, 16;
	mov.f32 	%f67, 0f00000000;
$L__BB6_4:
	.pragma "nounroll";
	ld.global.f32 	%f17, [%rd45+-16];
	ld.global.f32 	%f18, [%rd44+-16];
	fma.rn.f32 	%f19, %f17, %f18, %f67;
	ld.global.f32 	%f20, [%rd45+-12];
	ld.global.f32 	%f21, [%rd44+-12];
	fma.rn.f32 	%f22, %f20, %f21, %f19;
	ld.global.f32 	%f23, [%rd45+-8];
	ld.global.f32 	%f24, [%rd44+-8];
	fma.rn.f32 	%f25, %f23, %f24, %f22;
	ld.global.f32 	%f26, [%rd45+-4];
	ld.global.f32 	%f27, [%rd44+-4];
	fma.rn.f32 	%f28, %f26, %f27, %f25;
	ld.global.f32 	%f29, [%rd45];
	ld.global.f32 	%f30, [%rd44];
	fma.rn.f32 	%f31, %f29, %f30, %f28;
	ld.global.f32 	%f32, [%rd45+4];
	ld.global.f32 	%f33, [%rd44+4];
	fma.rn.f32 	%f34, %f32, %f33, %f31;
	ld.global.f32 	%f35, [%rd45+8];
	ld.global.f32 	%f36, [%rd44+8];
	fma.rn.f32 	%f37, %f35, %f36, %f34;
	ld.global.f32 	%f38, [%rd45+12];
	ld.global.f32 	%f39, [%rd44+12];
	fma.rn.f32 	%f67, %f38, %f39, %f37;
	add.s32 	%r27, %r27, 8;
	add.s64 	%rd45, %rd45, 32;
	add.s64 	%rd44, %rd44, 32;
	setp.ne.s32 	%p4, %r27, 0;
	@%p4 bra 	$L__BB6_4;
$L__BB6_5:
	setp.eq.s32 	%p5, %r2, 0;
	@%p5 bra 	$L__BB6_13;
	and.b32  	%r8, %r14, 3;
	setp.lt.u32 	%p6, %r2, 4;
	@%p6 bra 	$L__BB6_8;
	cvt.u64.u32 	%rd20, %r29;
	add.s64 	%rd21, %rd20, %rd3;
	shl.b64 	%rd22, %rd21, 2;
	add.s64 	%rd23, %rd2, %rd22;
	ld.global.f32 	%f41, [%rd23];
	add.s64 	%rd24, %rd4, %rd20;
	shl.b64 	%rd25, %rd24, 2;
	add.s64 	%rd26, %rd1, %rd25;
	ld.global.f32 	%f42, [%rd26];
	fma.rn.f32 	%f43, %f41, %f42, %f67;
	ld.global.f32 	%f44, [%rd23+4];
	ld.global.f32 	%f45, [%rd26+4];
	fma.rn.f32 	%f46, %f44, %f45, %f43;
	ld.global.f32 	%f47, [%rd23+8];
	ld.global.f32 	%f48, [%rd26+8];
	fma.rn.f32 	%f49, %f47, %f48, %f46;
	ld.global.f32 	%f50, [%rd23+12];
	ld.global.f32 	%f51, [%rd26+12];
	fma.rn.f32 	%f67, %f50, %f51, %f49;
	add.s32 	%r29, %r29, 4;
$L__BB6_8:
	setp.eq.s32 	%p7, %r8, 0;
	@%p7 bra 	$L__BB6_13;
	setp.eq.s32 	%p8, %r8, 1;
	@%p8 bra 	$L__BB6_11;
	cvt.u64.u32 	%rd27, %r29;
	add.s64 	%rd28, %rd27, %rd3;
	shl.b64 	%rd29, %rd28, 2;
	add.s64 	%rd30, %rd2, %rd29;
	ld.global.f32 	%f53, [%rd30];
	add.s64 	%rd31, %rd4, %rd27;
	shl.b64 	%rd32, %rd31, 2;
	add.s64 	%rd33, %rd1, %rd32;
	ld.global.f32 	%f54, [%rd33];
	fma.rn.f32 	%f55, %f53, %f54, %f67;
	ld.global.f32 	%f56, [%rd30+4];
	ld.global.f32 	%f57, [%rd33+4];
	fma.rn.f32 	%f67, %f56, %f57, %f55;
	add.s32 	%r29, %r29, 2;
$L__BB6_11:
	and.b32  	%r26, %r14, 1;
	setp.eq.b32 	%p9, %r26, 1;
	not.pred 	%p10, %p9;
	@%p10 bra 	$L__BB6_13;
	cvt.u64.u32 	%rd34, %r29;
	add.s64 	%rd35, %rd34, %rd3;
	shl.b64 	%rd36, %rd35, 2;
	add.s64 	%rd37, %rd2, %rd36;
	ld.global.f32 	%f58, [%rd37];
	add.s64 	%rd38, %rd4, %rd34;
	shl.b64 	%rd39, %rd38, 2;
	add.s64 	%rd40, %rd1, %rd39;
	ld.global.f32 	%f59, [%rd40];
	fma.rn.f32 	%f67, %f58, %f59, %f67;
$L__BB6_13:
	cvta.to.global.u64 	%rd41, %rd11;
	mul.wide.s32 	%rd42, %r1, 4;
	add.s64 	%rd43, %rd41, %rd42;
	st.global.f32 	[%rd43], %f67;
$L__BB6_14:
	ret;

}


// ===== COMPILED SASS (sm_100) =====

	.target	sm_100

	.elftype	@"ET_EXEC"


//--------------------- .note.nv.tkinfo           --------------------------
	.section	.note.nv.tkinfo,"",@"SHT_NOTE"
	.sectionflags	@"SHF_NOTE_NV_TKINFO"
	.tkinfo
        /*0018*/ 	.word	0x00000002
        /*0030*/ 	.string	""
        /*0030*/ 	.string	"ptxas"
        /*0030*/ 	.string	"Cuda compilation tools, release 13.0, V13.0.88"
        /*0030*/ 	.string	"Build cuda_13.0.r13.0/compiler.36424714_0"
        /*0030*/ 	.string	"-arch sm_100 -m 64 "



//--------------------- .note.nv.cuinfo           --------------------------
	.section	.note.nv.cuinfo,"",@"SHT_NOTE"
	.sectionflags	@"SHF_NOTE_NV_CUINFO"
        /*0018*/ 	.short	0x0002
        /*001a*/ 	.short	0x0064
        /*001c*/ 	.short	0x0082
	.zero		2


//--------------------- .nv.info                  --------------------------
	.section	.nv.info,"",@"SHT_CUDA_INFO"
	.align	4


	//----- nvinfo : EIATTR_REGCOUNT
	.align		4
        /*0000*/ 	.byte	0x04, 0x2f
        /*0002*/ 	.short	(.L_1 - .L_0)
	.align		4
.L_0:
        /*0004*/ 	.word	index@(_Z24standardize_block_kernelPfi)
        /*0008*/ 	.word	0x00000020


	//----- nvinfo : EIATTR_FRAME_SIZE
	.align		4
.L_1:
        /*000c*/ 	.byte	0x04, 0x11
        /*000e*/ 	.short	(.L_3 - .L_2)
	.align		4
.L_2:
        /*0010*/ 	.word	index@($__internal_3_$__cuda_sm3x_div_rn_noftz_f32_slowpath)
        /*0014*/ 	.word	0x00000000


	//----- nvinfo : EIATTR_FRAME_SIZE
	.align		4
.L_3:
        /*0018*/ 	.byte	0x04, 0x11
        /*001a*/ 	.short	(.L_5 - .L_4)
	.align		4
.L_4:
        /*001c*/ 	.word	index@($__internal_2_$__cuda_sm20_sqrt_rn_f32_slowpath)
        /*0020*/ 	.word	0x00000000


	//----- nvinfo : EIATTR_FRAME_SIZE
	.align		4
.L_5:
        /*0024*/ 	.byte	0x04, 0x11
        /*0026*/ 	.short	(.L_7 - .L_6)
	.align		4
.L_6:
        /*0028*/ 	.word	index@(_Z24standardize_block_kernelPfi)
        /*002c*/ 	.word	0x00000000


	//----- nvinfo : EIATTR_REGCOUNT
	.align		4
.L_7:
        /*0030*/ 	.byte	0x04, 0x2f
        /*0032*/ 	.short	(.L_9 - .L_8)
	.align		4
.L_8:
        /*0034*/ 	.word	index@(_Z24standardize_block_kernelPfii)
        /*0038*/ 	.word	0x00000020


	//----- nvinfo : EIATTR_FRAME_SIZE
	.align		4
.L_9:
        /*003c*/ 	.byte	0x04, 0x11
        /*003e*/ 	.short	(.L_11 - .L_10)
	.align		4
.L_10:
        /*0040*/ 	.word	index@($__internal_1_$__cuda_sm3x_div_rn_noftz_f32_slowpath)
        /*0044*/ 	.word	0x00000000


	//----- nvinfo : EIATTR_FRAME_SIZE
	.align		4
.L_11:
        /*0048*/ 	.byte	0x04, 0x11
        /*004a*/ 	.short	(.L_13 - .L_12)
	.align		4
.L_12:
        /*004c*/ 	.word	index@($__internal_0_$__cuda_sm20_sqrt_rn_f32_slowpath)
        /*0050*/ 	.word	0x00000000


	//----- nvinfo : EIATTR_FRAME_SIZE
	.align		4
.L_13:
        /*0054*/ 	.byte	0x04, 0x11
        /*0056*/ 	.short	(.L_15 - .L_14)
	.align		4
.L_14:
        /*0058*/ 	.word	index@(_Z24standardize_block_kernelPfii)
        /*005c*/ 	.word	0x00000000


	//----- nvinfo : EIATTR_REGCOUNT
	.align		4
.L_15:
        /*0060*/ 	.byte	0x04, 0x2f
        /*0062*/ 	.short	(.L_17 - .L_16)
	.align		4
.L_16:
        /*0064*/ 	.word	index@(_Z19vector_multiply_addPfS_iS_)
        /*0068*/ 	.word	0x0000001d


	//----- nvinfo : EIATTR_FRAME_SIZE
	.align		4
.L_17:
        /*006c*/ 	.byte	0x04, 0x11
        /*006e*/ 	.short	(.L_19 - .L_18)
	.align		4
.L_18:
        /*0070*/ 	.word	index@(_Z19vector_multiply_addPfS_iS_)
        /*0074*/ 	.word	0x00000000


	//----- nvinfo : EIATTR_REGCOUNT
	.align		4
.L_19:
        /*0078*/ 	.byte	0x04, 0x2f
        /*007a*/ 	.short	(.L_21 - .L_20)
	.align		4
.L_20:
        /*007c*/ 	.word	index@(_Z25array_vector_multiply_addPfS_iS_i)
        /*0080*/ 	.word	0x0000001e


	//----- nvinfo : EIATTR_FRAME_SIZE
	.align		4
.L_21:
        /*0084*/ 	.byte	0x04, 0x11
        /*0086*/ 	.short	(.L_23 - .L_22)
	.align		4
.L_22:
        /*0088*/ 	.word	index@(_Z25array_vector_multiply_addPfS_iS_i)
        /*008c*/ 	.word	0x00000000


	//----- nvinfo : EIATTR_REGCOUNT
	.align		4
.L_23:
        /*0090*/ 	.byte	0x04, 0x2f
        /*0092*/ 	.short	(.L_25 - .L_24)
	.align		4
.L_24:
        /*0094*/ 	.word	index@(_Z19vector_multiply_addPfS_iS_i)
        /*0098*/ 	.word	0x0000001d


	//----- nvinfo : EIATTR_FRAME_SIZE
	.align		4
.L_25:
        /*009c*/ 	.byte	0x04, 0x11
        /*009e*/ 	.short	(.L_27 - .L_26)
	.align		4
.L_26:
        /*00a0*/ 	.word	index@(_Z19vector_multiply_addPfS_iS_i)
        /*00a4*/ 	.word	0x00000000


	//----- nvinfo : EIATTR_REGCOUNT
	.align		4
.L_27:
        /*00a8*/ 	.byte	0x04, 0x2f
        /*00aa*/ 	.short	(.L_29 - .L_28)
	.align		4
.L_28:
        /*00ac*/ 	.word	index@(_Z19vector_multiply_addPKfS0_iiPf)
        /*00b0*/ 	.word	0x0000001e


	//----- nvinfo : EIATTR_FRAME_SIZE
	.align		4
.L_29:
        /*00b4*/ 	.byte	0x04, 0x11
        /*00b6*/ 	.short	(.L_31 - .L_30)
	.align		4
.L_30:
        /*00b8*/ 	.word	index@(_Z19vector_multiply_addPKfS0_iiPf)
        /*00bc*/ 	.word	0x00000000


	//----- nvinfo : EIATTR_REGCOUNT
	.align		4
.L_31:
        /*00c0*/ 	.byte	0x04, 0x2f
        /*00c2*/ 	.short	(.L_33 - .L_32)
	.align		4
.L_32:
        /*00c4*/ 	.word	index@(_Z19vector_multiply_addPKfS0_iiPfi)
        /*00c8*/ 	.word	0x0000001e


	//----- nvinfo : EIATTR_FRAME_SIZE
	.align		4
.L_33:
        /*00cc*/ 	.byte	0x04, 0x11
        /*00ce*/ 	.short	(.L_35 - .L_34)
	.align		4
.L_34:
        /*00d0*/ 	.word	index@(_Z19vector_multiply_addPKfS0_iiPfi)
        /*00d4*/ 	.word	0x00000000


	//----- nvinfo : EIATTR_MIN_STACK_SIZE
	.align		4
.L_35:
        /*00d8*/ 	.byte	0x04, 0x12
        /*00da*/ 	.short	(.L_37 - .L_36)
	.align		4
.L_36:
        /*00dc*/ 	.word	index@(_Z19vector_multiply_addPKfS0_iiPfi)
        /*00e0*/ 	.word	0x00000000


	//----- nvinfo : EIATTR_MIN_STACK_SIZE
	.align		4
.L_37:
        /*00e4*/ 	.byte	0x04, 0x12
        /*00e6*/ 	.short	(.L_39 - .L_38)
	.align		4
.L_38:
        /*00e8*/ 	.word	index@(_Z19vector_multiply_addPKfS0_iiPf)
        /*00ec*/ 	.word	0x00000000


	//----- nvinfo : EIATTR_MIN_STACK_SIZE
	.align		4
.L_39:
        /*00f0*/ 	.byte	0x04, 0x12
        /*00f2*/ 	.short	(.L_41 - .L_40)
	.align		4
.L_40:
        /*00f4*/ 	.word	index@(_Z19vector_multiply_addPfS_iS_i)
        /*00f8*/ 	.word	0x00000000


	//----- nvinfo : EIATTR_MIN_STACK_SIZE
	.align		4
.L_41:
        /*00fc*/ 	.byte	0x04, 0x12
        /*00fe*/ 	.short	(.L_43 - .L_42)
	.align		4
.L_42:
        /*0100*/ 	.word	index@(_Z25array_vector_multiply_addPfS_iS_i)
        /*0104*/ 	.word	0x00000000


	//----- nvinfo : EIATTR_MIN_STACK_SIZE
	.align		4
.L_43:
        /*0108*/ 	.byte	0x04, 0x12
        /*010a*/ 	.short	(.L_45 - .L_44)
	.align		4
.L_44:
        /*010c*/ 	.word	index@(_Z19vector_multiply_addPfS_iS_)
        /*0110*/ 	.word	0x00000000


	//----- nvinfo : EIATTR_MIN_STACK_SIZE
	.align		4
.L_45:
        /*0114*/ 	.byte	0x04, 0x12
        /*0116*/ 	.short	(.L_47 - .L_46)
	.align		4
.L_46:
        /*0118*/ 	.word	index@(_Z24standardize_block_kernelPfii)
        /*011c*/ 	.word	0x00000000


	//----- nvinfo : EIATTR_MIN_STACK_SIZE
	.align		4
.L_47:
        /*0120*/ 	.byte	0x04, 0x12
        /*0122*/ 	.short	(.L_49 - .L_48)
	.align		4
.L_48:
        /*0124*/ 	.word	index@(_Z24standardize_block_kernelPfi)
        /*0128*/ 	.word	0x00000000
.L_49:


//--------------------- .nv.compat                --------------------------
	.section	.nv.compat,"",@"SHT_CUDA_COMPAT_INFO"
	.align	4
        /*0000*/ 	.byte	0x02, 0x09, 0x00, 0x00, 0x02, 0x02, 0x01, 0x00, 0x02, 0x05, 0x05, 0x00, 0x03, 0x07, 0x01, 0x01
        /*0010*/ 	.byte	0x02, 0x03, 0x00, 0x00, 0x02, 0x06, 0x01, 0x00, 0x04, 0x0b, 0x08, 0x00, 0x01, 0x00, 0x00, 0x00
        /*0020*/ 	.byte	0x00, 0x00, 0x00, 0x00


//--------------------- .nv.info._Z19vector_multiply_addPKfS0_iiPfi --------------------------
	.section	.nv.info._Z19vector_multiply_addPKfS0_iiPfi,"",@"SHT_CUDA_INFO"
	.sectionflags	@""
	.align	4


	//----- nvinfo : EIATTR_CUDA_API_VERSION
	.align		4
        /*0000*/ 	.byte	0x04, 0x37
        /*0002*/ 	.short	(.L_51 - .L_50)
.L_50:
        /*0004*/ 	.word	0x00000082


	//----- nvinfo : EIATTR_KPARAM_INFO
	.align		4
.L_51:
        /*0008*/ 	.byte	0x04, 0x17
        /*000a*/ 	.short	(.L_53 - .L_52)
.L_52:
        /*000c*/ 	.word	0x00000000
        /*0010*/ 	.short	0x0005
        /*0012*/ 	.short	0x0020
        /*0014*/ 	.byte	0x00, 0xf0, 0x11, 0x00


	//----- nvinfo : EIATTR_KPARAM_INFO
	.align		4
.L_53:
        /*0018*/ 	.byte	0x04, 0x17
        /*001a*/ 	.short	(.L_55 - .L_54)
.L_54:
        /*001c*/ 	.word	0x00000000
        /*0020*/ 	.short	0x0004
        /*0022*/ 	.short	0x0018
        /*0024*/ 	.byte	0x00, 0xf5, 0x21, 0x00


	//----- nvinfo : EIATTR_KPARAM_INFO
	.align		4
.L_55:
        /*0028*/ 	.byte	0x04, 0x17
        /*002a*/ 	.short	(.L_57 - .L_56)
.L_56:
        /*002c*/ 	.word	0x00000000
        /*0030*/ 	.short	0x0003
        /*0032*/ 	.short	0x0014
        /*0034*/ 	.byte	0x00, 0xf0, 0x11, 0x00


	//----- nvinfo : EIATTR_KPARAM_INFO
	.align		4
.L_57:
        /*0038*/ 	.byte	0x04, 0x17
        /*003a*/ 	.short	(.L_59 - .L_58)
.L_58:
        /*003c*/ 	.word	0x00000000
        /*0040*/ 	.short	0x0002
        /*0042*/ 	.short	0x0010
        /*0044*/ 	.byte	0x00, 0xf0, 0x11, 0x00


	//----- nvinfo : EIATTR_KPARAM_INFO
	.align		4
.L_59:
        /*0048*/ 	.byte	0x04, 0x17
        /*004a*/ 	.short	(.L_61 - .L_60)
.L_60:
        /*004c*/ 	.word	0x00000000
        /*0050*/ 	.short	0x0001
        /*0052*/ 	.short	0x0008
        /*0054*/ 	.byte	0x00, 0xf5, 0x21, 0x00


	//----- nvinfo : EIATTR_KPARAM_INFO
	.align		4
.L_61:
        /*0058*/ 	.byte	0x04, 0x17
        /*005a*/ 	.short	(.L_63 - .L_62)
.L_62:
        /*005c*/ 	.word	0x00000000
        /*0060*/ 	.short	0x0000
        /*0062*/ 	.short	0x0000
        /*0064*/ 	.byte	0x00, 0xf5, 0x21, 0x00


	//----- nvinfo : EIATTR_SPARSE_MMA_MASK
	.align		4
.L_63:
        /*0068*/ 	.byte	0x03, 0x50
        /*006a*/ 	.short	0x0000


	//----- nvinfo : EIATTR_MAXREG_COUNT
	.align		4
        /*006c*/ 	.byte	0x03, 0x1b
        /*006e*/ 	.short	0x00ff


	//----- nvinfo : EIATTR_MERCURY_ISA_VERSION
	.align		4
        /*0070*/ 	.byte	0x03, 0x5f
        /*0072*/ 	.short	0x0101


	//----- nvinfo : EIATTR_VRC_CTA_INIT_COUNT
	.align		4
        /*0074*/ 	.byte	0x02, 0x4a
	.zero		1
	.zero		1


	//----- nvinfo : EIATTR_EXIT_INSTR_OFFSETS
	.align		4
        /*0078*/ 	.byte	0x04, 0x1c
        /*007a*/ 	.short	(.L_65 - .L_64)


	//   ....[0]....
.L_64:
        /*007c*/ 	.word	0x00000070


	//   ....[1]....
        /*0080*/ 	.word	0x00000a10


	//----- nvinfo : EIATTR_CBANK_PARAM_SIZE
	.align		4
.L_65:
        /*0084*/ 	.byte	0x03, 0x19
        /*0086*/ 	.short	0x0024


	//----- nvinfo : EIATTR_PARAM_CBANK
	.align		4
        /*0088*/ 	.byte	0x04, 0x0a
        /*008a*/ 	.short	(.L_67 - .L_66)
	.align		4
.L_66:
        /*008c*/ 	.word	index@(.nv.constant0._Z19vector_multiply_addPKfS0_iiPfi)
        /*0090*/ 	.short	0x0380
        /*0092*/ 	.short	0x0024


	//----- nvinfo : EIATTR_SW_WAR
	.align		4
.L_67:
        /*0094*/ 	.byte	0x04, 0x36
        /*0096*/ 	.short	(.L_69 - .L_68)
.L_68:
        /*0098*/ 	.word	0x00000008
.L_69:


//--------------------- .nv.info._Z19vector_multiply_addPKfS0_iiPf --------------------------
	.section	.nv.info._Z19vector_multiply_addPKfS0_iiPf,"",@"SHT_CUDA_INFO"
	.sectionflags	@""
	.align	4


	//----- nvinfo : EIATTR_CUDA_API_VERSION
	.align		4
        /*0000*/ 	.byte	0x04, 0x37
        /*0002*/ 	.short	(.L_71 - .L_70)
.L_70:
        /*0004*/ 	.word	0x00000082


	//----- nvinfo : EIATTR_KPARAM_INFO
	.align		4
.L_71:
        /*0008*/ 	.byte	0x04, 0x17
        /*000a*/ 	.short	(.L_73 - .L_72)
.L_72:
        /*000c*/ 	.word	0x00000000
        /*0010*/ 	.short	0x0004
        /*0012*/ 	.short	0x0018
        /*0014*/ 	.byte	0x00, 0xf5, 0x21, 0x00


	//----- nvinfo : EIATTR_KPARAM_INFO
	.align		4
.L_73:
        /*0018*/ 	.byte	0x04, 0x17
        /*001a*/ 	.short	(.L_75 - .L_74)
.L_74:
        /*001c*/ 	.word	0x00000000
        /*0020*/ 	.short	0x0003
        /*0022*/ 	.short	0x0014
        /*0024*/ 	.byte	0x00, 0xf0, 0x11, 0x00


	//----- nvinfo : EIATTR_KPARAM_INFO
	.align		4
.L_75:
        /*0028*/ 	.byte	0x04, 0x17
        /*002a*/ 	.short	(.L_77 - .L_76)
.L_76:
        /*002c*/ 	.word	0x00000000
        /*0030*/ 	.short	0x0002
        /*0032*/ 	.short	0x0010
        /*0034*/ 	.byte	0x00, 0xf0, 0x11, 0x00


	//----- nvinfo : EIATTR_KPARAM_INFO
	.align		4
.L_77:
        /*0038*/ 	.byte	0x04, 0x17
        /*003a*/ 	.short	(.L_79 - .L_78)
.L_78:
        /*003c*/ 	.word	0x00000000
        /*0040*/ 	.short	0x0001
        /*0042*/ 	.short	0x0008
        /*0044*/ 	.byte	0x00, 0xf5, 0x21, 0x00


	//----- nvinfo : EIATTR_KPARAM_INFO
	.align		4
.L_79:
        /*0048*/ 	.byte	0x04, 0x17
        /*004a*/ 	.short	(.L_81 - .L_80)
.L_80:
        /*004c*/ 	.word	0x00000000
        /*0050*/ 	.short	0x0000
        /*0052*/ 	.short	0x0000
        /*0054*/ 	.byte	0x00, 0xf5, 0x21, 0x00


	//----- nvinfo : EIATTR_SPARSE_MMA_MASK
	.align		4
.L_81:
        /*0058*/ 	.byte	0x03, 0x50
        /*005a*/ 	.short	0x0000


	//----- nvinfo : EIATTR_MAXREG_COUNT
	.align		4
        /*005c*/ 	.byte	0x03, 0x1b
        /*005e*/ 	.short	0x00ff


	//----- nvinfo : EIATTR_MERCURY_ISA_VERSION
	.align		4
        /*0060*/ 	.byte	0x03, 0x5f
        /*0062*/ 	.short	0x0101


	//----- nvinfo : EIATTR_VRC_CTA_INIT_COUNT
	.align		4
        /*0064*/ 	.byte	0x02, 0x4a
	.zero		1
	.zero		1


	//----- nvinfo : EIATTR_EXIT_INSTR_OFFSETS
	.align		4
        /*0068*/ 	.byte	0x04, 0x1c
        /*006a*/ 	.short	(.L_83 - .L_82)


	//   ....[0]....
.L_82:
        /*006c*/ 	.word	0x000009e0


	//----- nvinfo : EIATTR_CBANK_PARAM_SIZE
	.align		4
.L_83:
        /*0070*/ 	.byte	0x03, 0x19
        /*0072*/ 	.short	0x0020


	//----- nvinfo : EIATTR_PARAM_CBANK
	.align		4
        /*0074*/ 	.byte	0x04, 0x0a
        /*0076*/ 	.short	(.L_85 - .L_84)
	.align		4
.L_84:
        /*0078*/ 	.word	index@(.nv.constant0._Z19vector_multiply_addPKfS0_iiPf)
        /*007c*/ 	.short	0x0380
        /*007e*/ 	.short	0x0020


	//----- nvinfo : EIATTR_SW_WAR
	.align		4
.L_85:
        /*0080*/ 	.byte	0x04, 0x36
        /*0082*/ 	.short	(.L_87 - .L_86)
.L_86:
        /*0084*/ 	.word	0x00000008
.L_87:


//--------------------- .nv.info._Z19vector_multiply_addPfS_iS_i --------------------------
	.section	.nv.info._Z19vector_multiply_addPfS_iS_i,"",@"SHT_CUDA_INFO"
	.sectionflags	@""
	.align	4


	//----- nvinfo : EIATTR_CUDA_API_VERSION
	.align		4
        /*0000*/ 	.byte	0x04, 0x37
        /*0002*/ 	.short	(.L_89 - .L_88)
.L_88:
        /*0004*/ 	.word	0x00000082


	//----- nvinfo : EIATTR_KPARAM_INFO
	.align		4
.L_89:
        /*0008*/ 	.byte	0x04, 0x17
        /*000a*/ 	.short	(.L_91 - .L_90)
.L_90:
        /*000c*/ 	.word	0x00000000
        /*0010*/ 	.short	0x0004
        /*0012*/ 	.short	0x0020
        /*0014*/ 	.byte	0x00, 0xf0, 0x11, 0x00


	//----- nvinfo : EIATTR_KPARAM_INFO
	.align		4
.L_91:
        /*0018*/ 	.byte	0x04, 0x17
        /*001a*/ 	.short	(.L_93 - .L_92)
.L_92:
        /*001c*/ 	.word	0x00000000
        /*0020*/ 	.short	0x0003
        /*0022*/ 	.short	0x0018
        /*0024*/ 	.byte	0x00, 0xf5, 0x21, 0x00


	//----- nvinfo : EIATTR_KPARAM_INFO
	.align		4
.L_93:
        /*0028*/ 	.byte	0x04, 0x17
        /*002a*/ 	.short	(.L_95 - .L_94)
.L_94:
        /*002c*/ 	.word	0x00000000
        /*0030*/ 	.short	0x0002
        /*0032*/ 	.short	0x0010
        /*0034*/ 	.byte	0x00, 0xf0, 0x11, 0x00


	//----- nvinfo : EIATTR_KPARAM_INFO
	.align		4
.L_95:
        /*0038*/ 	.byte	0x04, 0x17
        /*003a*/ 	.short	(.L_97 - .L_96)
.L_96:
        /*003c*/ 	.word	0x00000000
        /*0040*/ 	.short	0x0001
        /*0042*/ 	.short	0x0008
        /*0044*/ 	.byte	0x00, 0xf5, 0x21, 0x00


	//----- nvinfo : EIATTR_KPARAM_INFO
	.align		4
.L_97:
        /*0048*/ 	.byte	0x04, 0x17
        /*004a*/ 	.short	(.L_99 - .L_98)
.L_98:
        /*004c*/ 	.word	0x00000000
        /*0050*/ 	.short	0x0000
        /*0052*/ 	.short	0x0000
        /*0054*/ 	.byte	0x00, 0xf5, 0x21, 0x00


	//----- nvinfo : EIATTR_SPARSE_MMA_MASK
	.align		4
.L_99:
        /*0058*/ 	.byte	0x03, 0x50
        /*005a*/ 	.short	0x0000


	//----- nvinfo : EIATTR_MAXREG_COUNT
	.align		4
        /*005c*/ 	.byte	0x03, 0x1b
        /*005e*/ 	.short	0x00ff


	//----- nvinfo : EIATTR_MERCURY_ISA_VERSION
	.align		4
        /*0060*/ 	.byte	0x03, 0x5f
        /*0062*/ 	.short	0x0101


	//----- nvinfo : EIATTR_VRC_CTA_INIT_COUNT
	.align		4
        /*0064*/ 	.byte	0x02, 0x4a
	.zero		1
	.zero		1


	//----- nvinfo : EIATTR_EXIT_INSTR_OFFSETS
	.align		4
        /*0068*/ 	.byte	0x04, 0x1c
        /*006a*/ 	.short	(.L_101 - .L_100)


	//   ....[0]....
.L_100:
        /*006c*/ 	.word	0x00000070


	//   ....[1]....
        /*0070*/ 	.word	0x00000820


	//----- nvinfo : EIATTR_CBANK_PARAM_SIZE
	.align		4
.L_101:
        /*0074*/ 	.byte	0x03, 0x19
        /*0076*/ 	.short	0x0024


	//----- nvinfo : EIATTR_PARAM_CBANK
	.align		4
        /*0078*/ 	.byte	0x04, 0x0a
        /*007a*/ 	.short	(.L_103 - .L_102)
	.align		4
.L_102:
        /*007c*/ 	.word	index@(.nv.constant0._Z19vector_multiply_addPfS_iS_i)
        /*0080*/ 	.short	0x0380
        /*0082*/ 	.short	0x0024


	//----- nvinfo : EIATTR_SW_WAR
	.align		4
.L_103:
        /*0084*/ 	.byte	0x04, 0x36
        /*0086*/ 	.short	(.L_105 - .L_104)
.L_104:
        /*0088*/ 	.word	0x00000008
.L_105:


//--------------------- .nv.info._Z25array_vector_multiply_addPfS_iS_i --------------------------
	.section	.nv.info._Z25array_vector_multiply_addPfS_iS_i,"",@"SHT_CUDA_INFO"
	.sectionflags	@""
	.align	4


	//----- nvinfo : EIATTR_CUDA_API_VERSION
	.align		4
        /*0000*/ 	.byte	0x04, 0x37
        /*0002*/ 	.short	(.L_107 - .L_106)
.L_106:
        /*0004*/ 	.word	0x00000082


	//----- nvinfo : EIATTR_KPARAM_INFO
	.align		4
.L_107:
        /*0008*/ 	.byte	0x04, 0x17
        /*000a*/ 	.short	(.L_109 - .L_108)
.L_108:
        /*000c*/ 	.word	0x00000000
        /*0010*/ 	.short	0x0004
        /*0012*/ 	.short	0x0020
        /*0014*/ 	.byte	0x00, 0xf0, 0x11, 0x00


	//----- nvinfo : EIATTR_KPARAM_INFO
	.align		4
.L_109:
        /*0018*/ 	.byte	0x04, 0x17
        /*001a*/ 	.short	(.L_111 - .L_110)
.L_110:
        /*001c*/ 	.word	0x00000000
        /*0020*/ 	.short	0x0003
        /*0022*/ 	.short	0x0018
        /*0024*/ 	.byte	0x00, 0xf5, 0x21, 0x00


	//----- nvinfo : EIATTR_KPARAM_INFO
	.align		4
.L_111:
        /*0028*/ 	.byte	0x04, 0x17
        /*002a*/ 	.short	(.L_113 - .L_112)
.L_112:
        /*002c*/ 	.word	0x00000000
        /*0030*/ 	.short	0x0002
        /*0032*/ 	.short	0x0010
        /*0034*/ 	.byte	0x00, 0xf0, 0x11, 0x00


	//----- nvinfo : EIATTR_KPARAM_INFO
	.align		4
.L_113:
        /*0038*/ 	.byte	0x04, 0x17
        /*003a*/ 	.short	(.L_115 - .L_114)
.L_114:
        /*003c*/ 	.word	0x00000000
        /*0040*/ 	.short	0x0001
        /*0042*/ 	.short	0x0008
        /*0044*/ 	.byte	0x00, 0xf5, 0x21, 0x00


	//----- nvinfo : EIATTR_KPARAM_INFO
	.align		4
.L_115:
        /*0048*/ 	.byte	0x04, 0x17
        /*004a*/ 	.short	(.L_117 - .L_116)
.L_116:
        /*004c*/ 	.word	0x00000000
        /*0050*/ 	.short	0x0000
        /*0052*/ 	.short	0x0000
        /*0054*/ 	.byte	0x00, 0xf5, 0x21, 0x00


	//----- nvinfo : EIATTR_SPARSE_MMA_MASK
	.align		4
.L_117:
        /*0058*/ 	.byte	0x03, 0x50
        /*005a*/ 	.short	0x0000


	//----- nvinfo : EIATTR_MAXREG_COUNT
	.align		4
        /*005c*/ 	.byte	0x03, 0x1b
        /*005e*/ 	.short	0x00ff


	//----- nvinfo : EIATTR_MERCURY_ISA_VERSION
	.align		4
        /*0060*/ 	.byte	0x03, 0x5f
        /*0062*/ 	.short	0x0101


	//----- nvinfo : EIATTR_VRC_CTA_INIT_COUNT
	.align		4
        /*0064*/ 	.byte	0x02, 0x4a
	.zero		1
	.zero		1


	//----- nvinfo : EIATTR_EXIT_INSTR_OFFSETS
	.align		4
        /*0068*/ 	.byte	0x04, 0x1c
        /*006a*/ 	.short	(.L_119 - .L_118)


	//   ....[0]....
.L_118:
        /*006c*/ 	.word	0x00000070


	//   ....[1]....
        /*0070*/ 	.word	0x00000b20


	//----- nvinfo : EIATTR_CBANK_PARAM_SIZE
	.align		4
.L_119:
        /*0074*/ 	.byte	0x03, 0x19
        /*0076*/ 	.short	0x0024


	//----- nvinfo : EIATTR_PARAM_CBANK
	.align		4
        /*0078*/ 	.byte	0x04, 0x0a
        /*007a*/ 	.short	(.L_121 - .L_120)
	.align		4
.L_120:
        /*007c*/ 	.word	index@(.nv.constant0._Z25array_vector_multiply_addPfS_iS_i)
        /*0080*/ 	.short	0x0380
        /*0082*/ 	.short	0x0024


	//----- nvinfo : EIATTR_SW_WAR
	.align		4
.L_121:
        /*0084*/ 	.byte	0x04, 0x36
        /*0086*/ 	.short	(.L_123 - .L_122)
.L_122:
        /*0088*/ 	.word	0x00000008
.L_123:


//--------------------- .nv.info._Z19vector_multiply_addPfS_iS_ --------------------------
	.section	.nv.info._Z19vector_multiply_addPfS_iS_,"",@"SHT_CUDA_INFO"
	.sectionflags	@""
	.align	4


	//----- nvinfo : EIATTR_CUDA_API_VERSION
	.align		4
        /*0000*/ 	.byte	0x04, 0x37
        /*0002*/ 	.short	(.L_125 - .L_124)
.L_124:
        /*0004*/ 	.word	0x00000082


	//----- nvinfo : EIATTR_KPARAM_INFO
	.align		4
.L_125:
        /*0008*/ 	.byte	0x04, 0x17
        /*000a*/ 	.short	(.L_127 - .L_126)
.L_126:
        /*000c*/ 	.word	0x00000000
        /*0010*/ 	.short	0x0003
        /*0012*/ 	.short	0x0018
        /*0014*/ 	.byte	0x00, 0xf5, 0x21, 0x00


	//----- nvinfo : EIATTR_KPARAM_INFO
	.align		4
.L_127:
        /*0018*/ 	.byte	0x04, 0x17
        /*001a*/ 	.short	(.L_129 - .L_128)
.L_128:
        /*001c*/ 	.word	0x00000000
        /*0020*/ 	.short	0x0002
        /*0022*/ 	.short	0x0010
        /*0024*/ 	.byte	0x00, 0xf0, 0x11, 0x00


	//----- nvinfo : EIATTR_KPARAM_INFO
	.align		4
.L_129:
        /*0028*/ 	.byte	0x04, 0x17
        /*002a*/ 	.short	(.L_131 - .L_130)
.L_130:
        /*002c*/ 	.word	0x00000000
        /*0030*/ 	.short	0x0001
        /*0032*/ 	.short	0x0008
        /*0034*/ 	.byte	0x00, 0xf5, 0x21, 0x00


	//----- nvinfo : EIATTR_KPARAM_INFO
	.align		4
.L_131:
        /*0038*/ 	.byte	0x04, 0x17
        /*003a*/ 	.short	(.L_133 - .L_132)
.L_132:
        /*003c*/ 	.word	0x00000000
        /*0040*/ 	.short	0x0000
        /*0042*/ 	.short	0x0000
        /*0044*/ 	.byte	0x00, 0xf5, 0x21, 0x00


	//----- nvinfo : EIATTR_SPARSE_MMA_MASK
	.align		4
.L_133:
        /*0048*/ 	.byte	0x03, 0x50
        /*004a*/ 	.short	0x0000


	//----- nvinfo : EIATTR_MAXREG_COUNT
	.align		4
        /*004c*/ 	.byte	0x03, 0x1b
        /*004e*/ 	.short	0x00ff


	//----- nvinfo : EIATTR_MERCURY_ISA_VERSION
	.align		4
        /*0050*/ 	.byte	0x03, 0x5f
        /*0052*/ 	.short	0x0101


	//----- nvinfo : EIATTR_VRC_CTA_INIT_COUNT
	.align		4
        /*0054*/ 	.byte	0x02, 0x4a
	.zero		1
	.zero		1


	//----- nvinfo : EIATTR_EXIT_INSTR_OFFSETS
	.align		4
        /*0058*/ 	.byte	0x04, 0x1c
        /*005a*/ 	.short	(.L_135 - .L_134)


	//   ....[0]....
.L_134:
        /*005c*/ 	.word	0x000007f0


	//----- nvinfo : EIATTR_CBANK_PARAM_SIZE
	.align		4
.L_135:
        /*0060*/ 	.byte	0x03, 0x19
        /*0062*/ 	.short	0x0020


	//----- nvinfo : EIATTR_PARAM_CBANK
	.align		4
        /*0064*/ 	.byte	0x04, 0x0a
        /*0066*/ 	.short	(.L_137 - .L_136)
	.align		4
.L_136:
        /*0068*/ 	.word	index@(.nv.constant0._Z19vector_multiply_addPfS_iS_)
        /*006c*/ 	.short	0x0380
        /*006e*/ 	.short	0x0020


	//----- nvinfo : EIATTR_SW_WAR
	.align		4
.L_137:
        /*0070*/ 	.byte	0x04, 0x36
        /*0072*/ 	.short	(.L_139 - .L_138)
.L_138:
        /*0074*/ 	.word	0x00000008
.L_139:


//--------------------- .nv.info._Z24standardize_block_kernelPfii --------------------------
	.section	.nv.info._Z24standardize_block_kernelPfii,"",@"SHT_CUDA_INFO"
	.sectionflags	@""
	.align	4


	//----- nvinfo : EIATTR_CUDA_API_VERSION
	.align		4
        /*0000*/ 	.byte	0x04, 0x37
        /*0002*/ 	.short	(.L_141 - .L_140)
.L_140:
        /*0004*/ 	.word	0x00000082


	//----- nvinfo : EIATTR_KPARAM_INFO
	.align		4
.L_141:
        /*0008*/ 	.byte	0x04, 0x17
        /*000a*/ 	.short	(.L_143 - .L_142)
.L_142:
        /*000c*/ 	.word	0x00000000
        /*0010*/ 	.short	0x0002
        /*0012*/ 	.short	0x000c
        /*0014*/ 	.byte	0x00, 0xf0, 0x11, 0x00


	//----- nvinfo : EIATTR_KPARAM_INFO
	.align		4
.L_143:
        /*0018*/ 	.byte	0x04, 0x17
        /*001a*/ 	.short	(.L_145 - .L_144)
.L_144:
        /*001c*/ 	.word	0x00000000
        /*0020*/ 	.short	0x0001
        /*0022*/ 	.short	0x0008
        /*0024*/ 	.byte	0x00, 0xf0, 0x11, 0x00


	//----- nvinfo : EIATTR_KPARAM_INFO
	.align		4
.L_145:
        /*0028*/ 	.byte	0x04, 0x17
        /*002a*/ 	.short	(.L_147 - .L_146)
.L_146:
        /*002c*/ 	.word	0x00000000
        /*0030*/ 	.short	0x0000
        /*0032*/ 	.short	0x0000
        /*0034*/ 	.byte	0x00, 0xf5, 0x21, 0x00


	//----- nvinfo : EIATTR_SPARSE_MMA_MASK
	.align		4
.L_147:
        /*0038*/ 	.byte	0x03, 0x50
        /*003a*/ 	.short	0x0000


	//----- nvinfo : EIATTR_MAXREG_COUNT
	.align		4
        /*003c*/ 	.byte	0x03, 0x1b
        /*003e*/ 	.short	0x00ff


	//----- nvinfo : EIATTR_MERCURY_ISA_VERSION
	.align		4
        /*0040*/ 	.byte	0x03, 0x5f
        /*0042*/ 	.short	0x0101


	//----- nvinfo : EIATTR_VRC_CTA_INIT_COUNT
	.align		4
        /*0044*/ 	.byte	0x02, 0x4a
	.zero		1
	.zero		1


	//----- nvinfo : EIATTR_EXIT_INSTR_OFFSETS
	.align		4
        /*0048*/ 	.byte	0x04, 0x1c
        /*004a*/ 	.short	(.L_149 - .L_148)


	//   ....[0]....
.L_148:
        /*004c*/ 	.word	0x00000070


	//   ....[1]....
        /*0050*/ 	.word	0x00001490


	//   ....[2]....
        /*0054*/ 	.word	0x00002530


	//   ....[3]....
        /*0058*/ 	.word	0x00002d70


	//   ....[4]....
        /*005c*/ 	.word	0x000031f0


	//   ....[5]....
        /*0060*/ 	.word	0x000033c0


	//----- nvinfo : EIATTR_CRS_STACK_SIZE
	.align		4
.L_149:
        /*0064*/ 	.byte	0x04, 0x1e
        /*0066*/ 	.short	(.L_151 - .L_150)
.L_150:
        /*0068*/ 	.word	0x00000000


	//----- nvinfo : EIATTR_CBANK_PARAM_SIZE
	.align		4
.L_151:
        /*006c*/ 	.byte	0x03, 0x19
        /*006e*/ 	.short	0x0010


	//----- nvinfo : EIATTR_PARAM_CBANK
	.align		4
        /*0070*/ 	.byte	0x04, 0x0a
        /*0072*/ 	.short	(.L_153 - .L_152)
	.align		4
.L_152:
        /*0074*/ 	.word	index@(.nv.constant0._Z24standardize_block_kernelPfii)
        /*0078*/ 	.short	0x0380
        /*007a*/ 	.short	0x0010


	//----- nvinfo : EIATTR_SW_WAR
	.align		4
.L_153:
        /*007c*/ 	.byte	0x04, 0x36
        /*007e*/ 	.short	(.L_155 - .L_154)
.L_154:
        /*0080*/ 	.word	0x00000008
.L_155:


//--------------------- .nv.info._Z24standardize_block_kernelPfi --------------------------
	.section	.nv.info._Z24standardize_block_kernelPfi,"",@"SHT_CUDA_INFO"
	.sectionflags	@""
	.align	4


	//----- nvinfo : EIATTR_CUDA_API_VERSION
	.align		4
        /*0000*/ 	.byte	0x04, 0x37
        /*0002*/ 	.short	(.L_157 - .L_156)
.L_156:
        /*0004*/ 	.word	0x00000082


	//----- nvinfo : EIATTR_KPARAM_INFO
	.align		4
.L_157:
        /*0008*/ 	.byte	0x04, 0x17
        /*000a*/ 	.short	(.L_159 - .L_158)
.L_158:
        /*000c*/ 	.word	0x00000000
        /*0010*/ 	.short	0x0001
        /*0012*/ 	.short	0x0008
        /*0014*/ 	.byte	0x00, 0xf0, 0x11, 0x00


	//----- nvinfo : EIATTR_KPARAM_INFO
	.align		4
.L_159:
        /*0018*/ 	.byte	0x04, 0x17
        /*001a*/ 	.short	(.L_161 - .L_160)
.L_160:
        /*001c*/ 	.word	0x00000000
        /*0020*/ 	.short	0x0000
        /*0022*/ 	.short	0x0000
        /*0024*/ 	.byte	0x00, 0xf5, 0x21, 0x00


	//----- nvinfo : EIATTR_SPARSE_MMA_MASK
	.align		4
.L_161:
        /*0028*/ 	.byte	0x03, 0x50
        /*002a*/ 	.short	0x0000


	//----- nvinfo : EIATTR_MAXREG_COUNT
	.align		4
        /*002c*/ 	.byte	0x03, 0x1b
        /*002e*/ 	.short	0x00ff


	//----- nvinfo : EIATTR_MERCURY_ISA_VERSION
	.align		4
        /*0030*/ 	.byte	0x03, 0x5f
        /*0032*/ 	.short	0x0101


	//----- nvinfo : EIATTR_VRC_CTA_INIT_COUNT
	.align		4
        /*0034*/ 	.byte	0x02, 0x4a
	.zero		1
	.zero		1


	//----- nvinfo : EIATTR_EXIT_INSTR_OFFSETS
	.align		4
        /*0038*/ 	.byte	0x04, 0x1c
        /*003a*/ 	.short	(.L_163 - .L_162)


	//   ....[0]....
.L_162:
        /*003c*/ 	.word	0x00001460


	//   ....[1]....
        /*0040*/ 	.word	0x00002500


	//   ....[2]....
        /*0044*/ 	.word	0x00002d40


	//   ....[3]....
        /*0048*/ 	.word	0x000031c0


	//   ....[4]....
        /*004c*/ 	.word	0x00003390


	//----- nvinfo : EIATTR_CRS_STACK_SIZE
	.align		4
.L_163:
        /*0050*/ 	.byte	0x04, 0x1e
        /*0052*/ 	.short	(.L_165 - .L_164)
.L_164:
        /*0054*/ 	.word	0x00000000


	//----- nvinfo : EIATTR_CBANK_PARAM_SIZE
	.align		4
.L_165:
        /*0058*/ 	.byte	0x03, 0x19
        /*005a*/ 	.short	0x000c


	//----- nvinfo : EIATTR_PARAM_CBANK
	.align		4
        /*005c*/ 	.byte	0x04, 0x0a
        /*005e*/ 	.short	(.L_167 - .L_166)
	.align		4
.L_166:
        /*0060*/ 	.word	index@(.nv.constant0._Z24standardize_block_kernelPfi)
        /*0064*/ 	.short	0x0380
        /*0066*/ 	.short	0x000c


	//----- nvinfo : EIATTR_SW_WAR
	.align		4
.L_167:
        /*0068*/ 	.byte	0x04, 0x36
        /*006a*/ 	.short	(.L_169 - .L_168)
.L_168:
        /*006c*/ 	.word	0x00000008
.L_169:


//--------------------- .nv.callgraph             --------------------------
	.section	.nv.callgraph,"",@"SHT_CUDA_CALLGRAPH"
	.align	4
	.sectionentsize	8
	.align		4
        /*0000*/ 	.word	0x00000000
	.align		4
        /*0004*/ 	.word	0xffffffff
	.align		4
        /*0008*/ 	.word	0x00000000
	.align		4
        /*000c*/ 	.word	0xfffffffe
	.align		4
        /*0010*/ 	.word	0x00000000
	.align		4
        /*0014*/ 	.word	0xfffffffd
	.align		4
        /*0018*/ 	.word	0x00000000
	.align		4
        /*001c*/ 	.word	0xfffffffc


//--------------------- .text._Z19vector_multiply_addPKfS0_iiPfi --------------------------
	.section	.text._Z19vector_multiply_addPKfS0_iiPfi,"ax",@progbits
	.align	128
        .global         _Z19vector_multiply_addPKfS0_iiPfi
        .type           _Z19vector_multiply_addPKfS0_iiPfi,@function
        .size           _Z19vector_multiply_addPKfS0_iiPfi,(.L_x_221 - _Z19vector_multiply_addPKfS0_iiPfi)
        .other          _Z19vector_multiply_addPKfS0_iiPfi,@"STO_CUDA_ENTRY STV_DEFAULT"
_Z19vector_multiply_addPKfS0_iiPfi:
.text._Z19vector_multiply_addPKfS0_iiPfi:
[----:B------:R-:W-:Y:S01]  /*0000*/  LDC R1, c[0x0][0x37c] ;  /* 0x0000df00ff017b82 */ /* 0x000fe20000000800 */
[----:B------:R-:W0:Y:S01]  /*0010*/  S2R R0, SR_TID.X ;  /* 0x0000000000007919 */ /* 0x000e220000002100 */
[----:B------:R-:W0:Y:S01]  /*0020*/  LDCU UR4, c[0x0][0x360] ;  /* 0x00006c00ff0477ac */ /* 0x000e220008000800 */
[----:B------:R-:W0:Y:S01]  /*0030*/  S2R R3, SR_CTAID.X ;  /* 0x0000000000037919 */ /* 0x000e220000002500 */
[----:B------:R-:W1:Y:S01]  /*0040*/  LDCU UR5, c[0x0][0x3a0] ;  /* 0x00007400ff0577ac */ /* 0x000e620008000800 */
[----:B0-----:R-:W-:-:S05]  /*0050*/  IMAD R0, R3, UR4, R0 ;  /* 0x0000000403007c24 */ /* 0x001fca000f8e0200 */
[----:B-1----:R-:W-:-:S13]  /*0060*/  ISETP.GE.AND P0, PT, R0, UR5, PT ;  /* 0x0000000500007c0c */ /* 0x002fda000bf06270 */
[----:B------:R-:W-:Y:S05]  /*0070*/  @P0 EXIT ;  /* 0x000000000000094d */ /* 0x000fea0003800000 */
[----:B------:R-:W0:Y:S01]  /*0080*/  LDC R7, c[0x0][0x390] ;  /* 0x0000e400ff077b82 */ /* 0x000e220000000800 */
[----:B------:R-:W1:Y:S01]  /*0090*/  LDCU.64 UR4, c[0x0][0x358] ;  /* 0x00006b00ff0477ac */ /* 0x000e620008000a00 */
[----:B------:R-:W-:-:S06]  /*00a0*/  HFMA2 R12, -RZ, RZ, 0, 0 ;  /* 0x00000000ff0c7431 */ /* 0x000fcc00000001ff */
[----:B------:R-:W2:Y:S01]  /*00b0*/  LDC R11, c[0x0][0x394] ;  /* 0x0000e500ff0b7b82 */ /* 0x000ea20000000800 */
[----:B0-----:R-:W-:-:S04]  /*00c0*/  IABS R5, R7 ;  /* 0x0000000700057213 */ /* 0x001fc80000000000 */
[----:B------:R-:W0:Y:S08]  /*00d0*/  I2F.RP R4, R5 ;  /* 0x0000000500047306 */ /* 0x000e300000209400 */
[----:B0-----:R-:W0:Y:S02]  /*00e0*/  MUFU.RCP R4, R4 ;  /* 0x0000000400047308 */ /* 0x001e240000001000 */
[----:B0-----:R-:W-:-:S06]  /*00f0*/  VIADD R2, R4, 0xffffffe ;  /* 0x0ffffffe04027836 */ /* 0x001fcc0000000000 */
[----:B------:R0:W3:Y:S02]  /*0100*/  F2I.FTZ.U32.TRUNC.NTZ R3, R2 ;  /* 0x0000000200037305 */ /* 0x0000e4000021f000 */
[----:B0-----:R-:W-:Y:S02]  /*0110*/  IMAD.MOV.U32 R2, RZ, RZ, RZ ;  /* 0x000000ffff027224 */ /* 0x001fe400078e00ff */
[----:B---3--:R-:W-:-:S04]  /*0120*/  IMAD.MOV R6, RZ, RZ, -R3 ;  /* 0x000000ffff067224 */ /* 0x008fc800078e0a03 */
[----:B------:R-:W-:Y:S01]  /*0130*/  IMAD R9, R6, R5, RZ ;  /* 0x0000000506097224 */ /* 0x000fe200078e02ff */
[----:B------:R-:W-:-:S03]  /*0140*/  IABS R6, R0 ;  /* 0x0000000000067213 */ /* 0x000fc60000000000 */
[----:B------:R-:W-:Y:S01]  /*0150*/  IMAD.HI.U32 R3, R3, R9, R2 ;  /* 0x0000000903037227 */ /* 0x000fe200078e0002 */
[----:B------:R-:W-:-:S04]  /*0160*/  LOP3.LUT R2, R0, R7, RZ, 0x3c, !PT ;  /* 0x0000000700027212 */ /* 0x000fc800078e3cff */
[----:B------:R-:W-:Y:S01]  /*0170*/  ISETP.GE.AND P2, PT, R2, RZ, PT ;  /* 0x000000ff0200720c */ /* 0x000fe20003f46270 */
[----:B------:R-:W-:-:S04]  /*0180*/  IMAD.HI.U32 R3, R3, R6, RZ ;  /* 0x0000000603037227 */ /* 0x000fc800078e00ff */
[----:B------:R-:W-:-:S04]  /*0190*/  IMAD.MOV R4, RZ, RZ, -R3 ;  /* 0x000000ffff047224 */ /* 0x000fc800078e0a03 */
[----:B------:R-:W-:-:S05]  /*01a0*/  IMAD R4, R5, R4, R6 ;  /* 0x0000000405047224 */ /* 0x000fca00078e0206 */
[----:B------:R-:W-:-:S13]  /*01b0*/  ISETP.GT.U32.AND P1, PT, R5, R4, PT ;  /* 0x000000040500720c */ /* 0x000fda0003f24070 */
[----:B------:R-:W-:Y:S02]  /*01c0*/  @!P1 IMAD.IADD R4, R4, 0x1, -R5 ;  /* 0x0000000104049824 */ /* 0x000fe400078e0a05 */
[----:B------:R-:W-:Y:S01]  /*01d0*/  @!P1 VIADD R3, R3, 0x1 ;  /* 0x0000000103039836 */ /* 0x000fe20000000000 */
[----:B------:R-:W-:Y:S02]  /*01e0*/  ISETP.NE.AND P1, PT, R7, RZ, PT ;  /* 0x000000ff0700720c */ /* 0x000fe40003f25270 */
[----:B------:R-:W-:-:S13]  /*01f0*/  ISETP.GE.U32.AND P0, PT, R4, R5, PT ;  /* 0x000000050400720c */ /* 0x000fda0003f06070 */
[----:B------:R-:W-:Y:S01]  /*0200*/  @P0 VIADD R3, R3, 0x1 ;  /* 0x0000000103030836 */ /* 0x000fe20000000000 */
[----:B--2---:R-:W-:-:S03]  /*0210*/  ISETP.GE.AND P0, PT, R11, 0x1, PT ;  /* 0x000000010b00780c */ /* 0x004fc60003f06270 */
[----:B------:R-:W-:Y:S01]  /*0220*/  @!P2 IMAD.MOV R3, RZ, RZ, -R3 ;  /* 0x000000ffff03a224 */ /* 0x000fe200078e0a03 */
[----:B------:R-:W-:-:S05]  /*0230*/  @!P1 LOP3.LUT R3, RZ, R7, RZ, 0x33, !PT ;  /* 0x00000007ff039212 */ /* 0x000fca00078e33ff */
[----:B------:R-:W-:Y:S02]  /*0240*/  IMAD.MOV R2, RZ, RZ, -R3 ;  /* 0x000000ffff027224 */ /* 0x000fe400078e0a03 */
[----:B------:R-:W-:Y:S02]  /*0250*/  IMAD R6, R3, R11, RZ ;  /* 0x0000000b03067224 */ /* 0x000fe400078e02ff */
[----:B------:R-:W-:Y:S02]  /*0260*/  IMAD R2, R7, R2, R0 ;  /* 0x0000000207027224 */ /* 0x000fe400078e0200 */
[----:B------:R-:W-:Y:S02]  /*0270*/  IMAD R8, R6, R7, RZ ;  /* 0x0000000706087224 */ /* 0x000fe400078e02ff */
[----:B------:R-:W-:-:S05]  /*0280*/  IMAD R3, R2, R11, RZ ;  /* 0x0000000b02037224 */ /* 0x000fca00078e02ff */
[----:B------:R-:W-:Y:S02]  /*0290*/  IADD3 R7, P1, PT, R8, R3, RZ ;  /* 0x0000000308077210 */ /* 0x000fe40007f3e0ff */
[----:B------:R-:W-:-:S04]  /*02a0*/  SHF.R.S32.HI R3, RZ, 0x1f, R3 ;  /* 0x0000001fff037819 */ /* 0x000fc80000011403 */
[----:B------:R-:W-:Y:S01]  /*02b0*/  LEA.HI.X.SX32 R8, R8, R3, 0x1, P1 ;  /* 0x0000000308087211 */ /* 0x000fe200008f0eff */
[----:B-1----:R-:W-:Y:S06]  /*02c0*/  @!P0 BRA `(.L_x_0) ;  /* 0x0000000400c48947 */ /* 0x002fec0003800000 */
[C---:B------:R-:W-:Y:S01]  /*02d0*/  ISETP.GE.U32.AND P1, PT, R11.reuse, 0x8, PT ;  /* 0x000000080b00780c */ /* 0x040fe20003f26070 */
[----:B------:R-:W-:Y:S01]  /*02e0*/  IMAD.MOV.U32 R12, RZ, RZ, RZ ;  /* 0x000000ffff0c7224 */ /* 0x000fe200078e00ff */
[----:B------:R-:W-:Y:S01]  /*02f0*/  LOP3.LUT R24, R11, 0x7, RZ, 0xc0, !PT ;  /* 0x000000070b187812 */ /* 0x000fe200078ec0ff */
[----:B------:R-:W-:Y:S01]  /*0300*/  IMAD.MOV.U32 R10, RZ, RZ, RZ ;  /* 0x000000ffff0a7224 */ /* 0x000fe200078e00ff */
[----:B------:R-:W-:Y:S02]  /*0310*/  SHF.R.S32.HI R9, RZ, 0x1f, R6 ;  /* 0x0000001fff097819 */ /* 0x000fe40000011406 */
[----:B------:R-:W-:-:S07]  /*0320*/  ISETP.NE.AND P0, PT, R24, RZ, PT ;  /* 0x000000ff1800720c */ /* 0x000fce0003f05270 */
[----:B------:R-:W-:Y:S06]  /*0330*/  @!P1 BRA `(.L_x_1) ;  /* 0x0000000000b49947 */ /* 0x000fec0003800000 */
[----:B------:R-:W0:Y:S01]  /*0340*/  LDCU.128 UR8, c[0x0][0x380] ;  /* 0x00007000ff0877ac */ /* 0x000e220008000c00 */
[----:B------:R-:W-:Y:S01]  /*0350*/  LOP3.LUT R10, R11, 0x7ffffff8, RZ, 0xc0, !PT ;  /* 0x7ffffff80b0a7812 */ /* 0x000fe200078ec0ff */
[----:B------:R-:W-:-:S04]  /*0360*/  IMAD.MOV.U32 R12, RZ, RZ, RZ ;  /* 0x000000ffff0c7224 */ /* 0x000fc800078e00ff */
[----:B------:R-:W-:Y:S01]  /*0370*/  IMAD.MOV R13, RZ, RZ, -R10 ;  /* 0x000000ffff0d7224 */ /* 0x000fe200078e0a0a */
[----:B0-----:R-:W-:Y:S02]  /*0380*/  LEA R15, P1, R6, UR8, 0x2 ;  /* 0x00000008060f7c11 */ /* 0x001fe4000f8210ff */
[----:B------:R-:W-:Y:S02]  /*0390*/  LEA R14, P3, R7, UR10, 0x2 ;  /* 0x0000000a070e7c11 */ /* 0x000fe4000f8610ff */
[----:B------:R-:W-:Y:S02]  /*03a0*/  IADD3 R15, P2, PT, R15, 0x10, RZ ;  /* 0x000000100f0f7810 */ /* 0x000fe40007f5e0ff */
[----:B------:R-:W-:Y:S02]  /*03b0*/  IADD3 R14, P4, PT, R14, 0x10, RZ ;  /* 0x000000100e0e7810 */ /* 0x000fe40007f9e0ff */
[----:B------:R-:W-:Y:S02]  /*03c0*/  LEA.HI.X R3, R6, UR9, R9, 0x2, P1 ;  /* 0x0000000906037c11 */ /* 0x000fe400088f1409 */
[----:B------:R-:W-:-:S03]  /*03d0*/  LEA.HI.X R5, R7, UR11, R8, 0x2, P3 ;  /* 0x0000000b07057c11 */ /* 0x000fc600098f1408 */
[----:B------:R-:W-:Y:S02]  /*03e0*/  IMAD.X R3, RZ, RZ, R3, P2 ;  /* 0x000000ffff037224 */ /* 0x000fe400010e0603 */
[----:B------:R-:W-:-:S07]  /*03f0*/  IMAD.X R5, RZ, RZ, R5, P4 ;  /* 0x000000ffff057224 */ /* 0x000fce00020e0605 */
.L_x_2:
[----:B------:R-:W-:Y:S01]  /*0400*/  MOV R2, R15 ;  /* 0x0000000f00027202 */ /* 0x000fe20000000f00 */
[----:B------:R-:W-:-:S04]  /*0410*/  IMAD.MOV.U32 R4, RZ, RZ, R14 ;  /* 0x000000ffff047224 */ /* 0x000fc800078e000e */
[----:B------:R-:W2:Y:S04]  /*0420*/  LDG.E R21, desc[UR4][R2.64+-0x10] ;  /* 0xfffff00402157981 */ /* 0x000ea8000c1e1900 */
[----:B------:R-:W2:Y:S04]  /*0430*/  LDG.E R20, desc[UR4][R4.64+-0x10] ;  /* 0xfffff00404147981 */ /* 0x000ea8000c1e1900 */
[----:B------:R-:W3:Y:S04]  /*0440*/  LDG.E R23, desc[UR4][R2.64+-0xc] ;  /* 0xfffff40402177981 */ /* 0x000ee8000c1e1900 */
[----:B------:R-:W3:Y:S04]  /*0450*/  LDG.E R22, desc[UR4][R4.64+-0xc] ;  /* 0xfffff40404167981 */ /* 0x000ee8000c1e1900 */
[----:B------:R-:W4:Y:S04]  /*0460*/  LDG.E R14, desc[UR4][R2.64+-0x8] ;  /* 0xfffff804020e7981 */ /* 0x000f28000c1e1900 */
[----:B------:R-:W4:Y:S04]  /*0470*/  LDG.E R15, desc[UR4][R4.64+-0x8] ;  /* 0xfffff804040f7981 */ /* 0x000f28000c1e1900 */
[----:B------:R-:W5:Y:S04]  /*0480*/  LDG.E R16, desc[UR4][R2.64+-0x4] ;  /* 0xfffffc0402107981 */ /* 0x000f68000c1e1900 */
[----:B------:R-:W5:Y:S04]  /*0490*/  LDG.E R17, desc[UR4][R4.64+-0x4] ;  /* 0xfffffc0404117981 */ /* 0x000f68000c1e1900 */
[----:B------:R-:W5:Y:S04]  /*04a0*/  LDG.E R18, desc[UR4][R2.64] ;  /* 0x0000000402127981 */ /* 0x000f68000c1e1900 */
[----:B------:R-:W5:Y:S04]  /*04b0*/  LDG.E R19, desc[UR4][R4.64] ;  /* 0x0000000404137981 */ /* 0x000f68000c1e1900 */
[----:B------:R-:W5:Y:S01]  /*04c0*/  LDG.E R25, desc[UR4][R2.64+0x8] ;  /* 0x0000080402197981 */ /* 0x000f62000c1e1900 */
[----:B--2---:R-:W-:-:S03]  /*04d0*/  FFMA R20, R21, R20, R12 ;  /* 0x0000001415147223 */ /* 0x004fc6000000000c */
[----:B------:R-:W2:Y:S04]  /*04e0*/  LDG.E R12, desc[UR4][R2.64+0x4] ;  /* 0x00000404020c7981 */ /* 0x000ea8000c1e1900 */
[----:B------:R-:W2:Y:S01]  /*04f0*/  LDG.E R21, desc[UR4][R4.64+0x4] ;  /* 0x0000040404157981 */ /* 0x000ea2000c1e1900 */
[----:B---3--:R-:W-:-:S03]  /*0500*/  FFMA R27, R23, R22, R20 ;  /* 0x00000016171b7223 */ /* 0x008fc60000000014 */
[----:B------:R-:W3:Y:S04]  /*0510*/  LDG.E R20, desc[UR4][R4.64+0x8] ;  /* 0x0000080404147981 */ /* 0x000ee8000c1e1900 */
[----:B------:R-:W3:Y:S04]  /*0520*/  LDG.E R22, desc[UR4][R2.64+0xc] ;  /* 0x00000c0402167981 */ /* 0x000ee8000c1e1900 */
[----:B------:R0:W3:Y:S01]  /*0530*/  LDG.E R23, desc[UR4][R4.64+0xc] ;  /* 0x00000c0404177981 */ /* 0x0000e2000c1e1900 */
[----:B----4-:R-:W-:Y:S01]  /*0540*/  FFMA R15, R14, R15, R27 ;  /* 0x0000000f0e0f7223 */ /* 0x010fe2000000001b */
[----:B------:R-:W-:-:S03]  /*0550*/  VIADD R13, R13, 0x8 ;  /* 0x000000080d0d7836 */ /* 0x000fc60000000000 */
[----:B-----5:R-:W-:Y:S02]  /*0560*/  FFMA R15, R16, R17, R15 ;  /* 0x00000011100f7223 */ /* 0x020fe4000000000f */
[----:B------:R-:W-:Y:S02]  /*0570*/  ISETP.NE.AND P1, PT, R13, RZ, PT ;  /* 0x000000ff0d00720c */ /* 0x000fe40003f25270 */
[----:B------:R-:W-:Y:S01]  /*0580*/  FFMA R15, R18, R19, R15 ;  /* 0x00000013120f7223 */ /* 0x000fe2000000000f */
[----:B------:R-:W-:-:S05]  /*0590*/  IADD3 R14, P3, PT, R4, 0x20, RZ ;  /* 0x00000020040e7810 */ /* 0x000fca0007f7e0ff */
[----:B0-----:R-:W-:Y:S02]  /*05a0*/  IMAD.X R5, RZ, RZ, R5, P3 ;  /* 0x000000ffff057224 */ /* 0x001fe400018e0605 */
[----:B--2---:R-:W-:Y:S01]  /*05b0*/  FFMA R12, R12, R21, R15 ;  /* 0x000000150c0c7223 */ /* 0x004fe2000000000f */
[----:B------:R-:W-:-:S03]  /*05c0*/  IADD3 R15, P2, PT, R2, 0x20, RZ ;  /* 0x00000020020f7810 */ /* 0x000fc60007f5e0ff */
[----:B---3--:R-:W-:Y:S02]  /*05d0*/  FFMA R25, R25, R20, R12 ;  /* 0x0000001419197223 */ /* 0x008fe4000000000c */
[----:B------:R-:W-:Y:S02]  /*05e0*/  IMAD.X R3, RZ, RZ, R3, P2 ;  /* 0x000000ffff037224 */ /* 0x000fe400010e0603 */
[----:B------:R-:W-:Y:S01]  /*05f0*/  FFMA R12, R22, R23, R25 ;  /* 0x00000017160c7223 */ /* 0x000fe20000000019 */
[----:B------:R-:W-:Y:S06]  /*0600*/  @P1 BRA `(.L_x_2) ;  /* 0xfffffffc007c1947 */ /* 0x000fec000383ffff */
.L_x_1:
[----:B------:R-:W-:Y:S05]  /*0610*/  @!P0 BRA `(.L_x_0) ;  /* 0x0000000000f08947 */ /* 0x000fea0003800000 */
[----:B------:R-:W-:Y:S02]  /*0620*/  ISETP.GE.U32.AND P0, PT, R24, 0x4, PT ;  /* 0x000000041800780c */ /* 0x000fe40003f06070 */
[----:B------:R-:W-:-:S04]  /*0630*/  LOP3.LUT R21, R11, 0x3, RZ, 0xc0, !PT ;  /* 0x000000030b157812 */ /* 0x000fc800078ec0ff */
[----:B------:R-:W-:-:S07]  /*0640*/  ISETP.NE.AND P1, PT, R21, RZ, PT ;  /* 0x000000ff1500720c */ /* 0x000fce0003f25270 */
[----:B------:R-:W-:Y:S06]  /*0650*/  @!P0 BRA `(.L_x_3) ;  /* 0x0000000000588947 */ /* 0x000fec0003800000 */
[----:B------:R-:W0:Y:S01]  /*0660*/  LDCU.128 UR8, c[0x0][0x380] ;  /* 0x00007000ff0877ac */ /* 0x000e220008000c00 */
[----:B------:R-:W-:Y:S02]  /*0670*/  IADD3 R5, P0, PT, R6, R10, RZ ;  /* 0x0000000a06057210 */ /* 0x000fe40007f1e0ff */
[----:B------:R-:W-:-:S03]  /*0680*/  IADD3 R3, P3, PT, R10, R7, RZ ;  /* 0x000000070a037210 */ /* 0x000fc60007f7e0ff */
[----:B------:R-:W-:Y:S02]  /*0690*/  IMAD.X R16, RZ, RZ, R9, P0 ;  /* 0x000000ffff107224 */ /* 0x000fe400000e0609 */
[----:B------:R-:W-:Y:S01]  /*06a0*/  IMAD.X R14, RZ, RZ, R8, P3 ;  /* 0x000000ffff0e7224 */ /* 0x000fe200018e0608 */
[----:B0-----:R-:W-:Y:S02]  /*06b0*/  LEA R4, P2, R5, UR8, 0x2 ;  /* 0x0000000805047c11 */ /* 0x001fe4000f8410ff */
[----:B------:R-:W-:Y:S02]  /*06c0*/  LEA R2, P4, R3, UR10, 0x2 ;  /* 0x0000000a03027c11 */ /* 0x000fe4000f8810ff */
[----:B------:R-:W-:Y:S02]  /*06d0*/  LEA.HI.X R5, R5, UR9, R16, 0x2, P2 ;  /* 0x0000000905057c11 */ /* 0x000fe400090f1410 */
[----:B------:R-:W-:-:S03]  /*06e0*/  LEA.HI.X R3, R3, UR11, R14, 0x2, P4 ;  /* 0x0000000b03037c11 */ /* 0x000fc6000a0f140e */
[----:B------:R-:W2:Y:S04]  /*06f0*/  LDG.E R13, desc[UR4][R4.64] ;  /* 0x00000004040d7981 */ /* 0x000ea8000c1e1900 */
[----:B------:R-:W2:Y:S04]  /*0700*/  LDG.E R14, desc[UR4][R2.64] ;  /* 0x00000004020e7981 */ /* 0x000ea8000c1e1900 */
[----:B------:R-:W3:Y:S04]  /*0710*/  LDG.E R16, desc[UR4][R4.64+0x4] ;  /* 0x0000040404107981 */ /* 0x000ee8000c1e1900 */
[----:B------:R-:W3:Y:S04]  /*0720*/  LDG.E R15, desc[UR4][R2.64+0x4] ;  /* 0x00000404020f7981 */ /* 0x000ee8000c1e1900 */
[----:B------:R-:W4:Y:S04]  /*0730*/  LDG.E R18, desc[UR4][R4.64+0x8] ;  /* 0x0000080404127981 */ /* 0x000f28000c1e1900 */
[----:B------:R-:W4:Y:S04]  /*0740*/  LDG.E R17, desc[UR4][R2.64+0x8] ;  /* 0x0000080402117981 */ /* 0x000f28000c1e1900 */
[----:B------:R-:W5:Y:S04]  /*0750*/  LDG.E R20, desc[UR4][R4.64+0xc] ;  /* 0x00000c0404147981 */ /* 0x000f68000c1e1900 */
[----:B------:R-:W5:Y:S01]  /*0760*/  LDG.E R19, desc[UR4][R2.64+0xc] ;  /* 0x00000c0402137981 */ /* 0x000f62000c1e1900 */
[----:B------:R-:W-:Y:S01]  /*0770*/  IADD3 R10, PT, PT, R10, 0x4, RZ ;  /* 0x000000040a0a7810 */ /* 0x000fe20007ffe0ff */
[----:B--2---:R-:W-:-:S04]  /*0780*/  FFMA R13, R13, R14, R12 ;  /* 0x0000000e0d0d7223 */ /* 0x004fc8000000000c */
[----:B---3--:R-:W-:-:S04]  /*0790*/  FFMA R13, R16, R15, R13 ;  /* 0x0000000f100d7223 */ /* 0x008fc8000000000d */
[----:B----4-:R-:W-:-:S04]  /*07a0*/  FFMA R13, R18, R17, R13 ;  /* 0x00000011120d7223 */ /* 0x010fc8000000000d */
[----:B-----5:R-:W-:-:S07]  /*07b0*/  FFMA R12, R20, R19, R13 ;  /* 0x00000013140c7223 */ /* 0x020fce000000000d */
.L_x_3:
[----:B------:R-:W-:Y:S05]  /*07c0*/  @!P1 BRA `(.L_x_0) ;  /* 0x0000000000849947 */ /* 0x000fea0003800000 */
[----:B------:R-:W0:Y:S01]  /*07d0*/  LDC.64 R4, c[0x0][0x380] ;  /* 0x0000e000ff047b82 */ /* 0x000e220000000a00 */
[----:B------:R-:W-:Y:S02]  /*07e0*/  ISETP.NE.AND P1, PT, R21, 0x1, PT ;  /* 0x000000011500780c */ /* 0x000fe40003f25270 */
[----:B------:R-:W-:-:S04]  /*07f0*/  LOP3.LUT R11, R11, 0x1, RZ, 0xc0, !PT ;  /* 0x000000010b0b7812 */ /* 0x000fc800078ec0ff */
[----:B------:R-:W-:Y:S01]  /*0800*/  ISETP.NE.U32.AND P0, PT, R11, 0x1, PT ;  /* 0x000000010b00780c */ /* 0x000fe20003f05070 */
[----:B------:R-:W1:Y:S06]  /*0810*/  LDC.64 R2, c[0x0][0x388] ;  /* 0x0000e200ff027b82 */ /* 0x000e6c0000000a00 */
[----:B------:R-:W-:Y:S02]  /*0820*/  @P1 IADD3 R11, P3, PT, R6, R10, RZ ;  /* 0x0000000a060b1210 */ /* 0x000fe40007f7e0ff */
[----:B------:R-:W2:Y:S01]  /*0830*/  LDC.64 R16, c[0x0][0x380] ;  /* 0x0000e000ff107b82 */ /* 0x000ea20000000a00 */
[C---:B------:R-:W-:Y:S01]  /*0840*/  @P1 IADD3 R13, P4, PT, R10.reuse, R7, RZ ;  /* 0x000000070a0d1210 */ /* 0x040fe20007f9e0ff */
[----:B------:R-:W-:-:S04]  /*0850*/  @P1 VIADD R10, R10, 0x2 ;  /* 0x000000020a0a1836 */ /* 0x000fc80000000000 */
[--C-:B------:R-:W-:Y:S01]  /*0860*/  @P1 IMAD.X R18, RZ, RZ, R8.reuse, P4 ;  /* 0x000000ffff121224 */ /* 0x100fe200020e0608 */
[----:B------:R-:W-:Y:S01]  /*0870*/  @!P0 IADD3 R6, P5, PT, R6, R10, RZ ;  /* 0x0000000a06068210 */ /* 0x000fe20007fbe0ff */
[----:B------:R-:W3:Y:S01]  /*0880*/  LDC.64 R14, c[0x0][0x388] ;  /* 0x0000e200ff0e7b82 */ /* 0x000ee20000000a00 */
[----:B------:R-:W-:Y:S01]  /*0890*/  @!P0 IADD3 R7, P2, PT, R10, R7, RZ ;  /* 0x000000070a078210 */ /* 0x000fe20007f5e0ff */
[--C-:B------:R-:W-:Y:S01]  /*08a0*/  @P1 IMAD.X R10, RZ, RZ, R9.reuse, P3 ;  /* 0x000000ffff0a1224 */ /* 0x100fe200018e0609 */
[C---:B0-----:R-:W-:Y:S01]  /*08b0*/  @P1 LEA R4, P4, R11.reuse, R4, 0x2 ;  /* 0x000000040b041211 */ /* 0x041fe200078810ff */
[----:B------:R-:W-:Y:S02]  /*08c0*/  @!P0 IMAD.X R9, RZ, RZ, R9, P5 ;  /* 0x000000ffff098224 */ /* 0x000fe400028e0609 */
[----:B------:R-:W-:Y:S01]  /*08d0*/  @!P0 IMAD.X R8, RZ, RZ, R8, P2 ;  /* 0x000000ffff088224 */ /* 0x000fe200010e0608 */
[----:B------:R-:W-:Y:S02]  /*08e0*/  @P1 LEA.HI.X R5, R11, R5, R10, 0x2, P4 ;  /* 0x000000050b051211 */ /* 0x000fe400020f140a */
[----:B-1----:R-:W-:-:S04]  /*08f0*/  @P1 LEA R2, P3, R13, R2, 0x2 ;  /* 0x000000020d021211 */ /* 0x002fc800078610ff */
[----:B------:R-:W-:Y:S02]  /*0900*/  @P1 LEA.HI.X R3, R13, R3, R18, 0x2, P3 ;  /* 0x000000030d031211 */ /* 0x000fe400018f1412 */
[----:B--2---:R-:W-:-:S04]  /*0910*/  @!P0 LEA R16, P5, R6, R16, 0x2 ;  /* 0x0000001006108211 */ /* 0x004fc800078a10ff */
[----:B------:R-:W-:Y:S02]  /*0920*/  @!P0 LEA.HI.X R17, R6, R17, R9, 0x2, P5 ;  /* 0x0000001106118211 */ /* 0x000fe400028f1409 */
[----:B------:R-:W2:Y:S01]  /*0930*/  @P1 LDG.E R9, desc[UR4][R4.64] ;  /* 0x0000000404091981 */ /* 0x000ea2000c1e1900 */
[----:B---3--:R-:W-:-:S03]  /*0940*/  @!P0 LEA R14, P2, R7, R14, 0x2 ;  /* 0x0000000e070e8211 */ /* 0x008fc600078410ff */
[----:B------:R-:W2:Y:S01]  /*0950*/  @P1 LDG.E R6, desc[UR4][R2.64] ;  /* 0x0000000402061981 */ /* 0x000ea2000c1e1900 */
[----:B------:R-:W-:-:S03]  /*0960*/  @!P0 LEA.HI.X R15, R7, R15, R8, 0x2, P2 ;  /* 0x0000000f070f8211 */ /* 0x000fc600010f1408 */
[----:B------:R-:W3:Y:S04]  /*0970*/  @P1 LDG.E R7, desc[UR4][R4.64+0x4] ;  /* 0x0000040404071981 */ /* 0x000ee8000c1e1900 */
[----:B------:R-:W3:Y:S04]  /*0980*/  @P1 LDG.E R8, desc[UR4][R2.64+0x4] ;  /* 0x0000040402081981 */ /* 0x000ee8000c1e1900 */
[----:B------:R-:W4:Y:S04]  /*0990*/  @!P0 LDG.E R17, desc[UR4][R16.64] ;  /* 0x0000000410118981 */ /* 0x000f28000c1e1900 */
[----:B------:R-:W4:Y:S01]  /*09a0*/  @!P0 LDG.E R14, desc[UR4][R14.64] ;  /* 0x000000040e0e8981 */ /* 0x000f22000c1e1900 */
[----:B--2---:R-:W-:-:S04]  /*09b0*/  @P1 FFMA R6, R9, R6, R12 ;  /* 0x0000000609061223 */ /* 0x004fc8000000000c */
[----:B---3--:R-:W-:-:S04]  /*09c0*/  @P1 FFMA R12, R7, R8, R6 ;  /* 0x00000008070c1223 */ /* 0x008fc80000000006 */
[----:B----4-:R-:W-:-:S07]  /*09d0*/  @!P0 FFMA R12, R17, R14, R12 ;  /* 0x0000000e110c8223 */ /* 0x010fce000000000c */
.L_x_0:
[----:B------:R-:W0:Y:S02]  /*09e0*/  LDC.64 R2, c[0x0][0x398] ;  /* 0x0000e600ff027b82 */ /* 0x000e240000000a00 */
[----:B0-----:R-:W-:-:S05]  /*09f0*/  IMAD.WIDE R2, R0, 0x4, R2 ;  /* 0x0000000400027825 */ /* 0x001fca00078e0202 */
[----:B------:R-:W-:Y:S01]  /*0a00*/  STG.E desc[UR4][R2.64], R12 ;  /* 0x0000000c02007986 */ /* 0x000fe2000c101904 */
[----:B------:R-:W-:Y:S05]  /*0a10*/  EXIT ;  /* 0x000000000000794d */ /* 0x000fea0003800000 */
.L_x_4:
[----:B------:R-:W-:-:S00]  /*0a20*/  BRA `(.L_x_4) ;  /* 0xfffffffc00fc7947 */ /* 0x000fc0000383ffff */
[----:B------:R-:W-:-:S00]  /*0a30*/  NOP ;  /* 0x0000000000007918 */ /* 0x000fc00000000000 */
        /* <DEDUP_REMOVED lines=12> */
.L_x_221:


//--------------------- .text._Z19vector_multiply_addPKfS0_iiPf --------------------------
	.section	.text._Z19vector_multiply_addPKfS0_iiPf,"ax",@progbits
	.align	128
        .global         _Z19vector_multiply_addPKfS0_iiPf
        .type           _Z19vector_multiply_addPKfS0_iiPf,@function
        .size           _Z19vector_multiply_addPKfS0_iiPf,(.L_x_222 - _Z19vector_multiply_addPKfS0_iiPf)
        .other          _Z19vector_multiply_addPKfS0_iiPf,@"STO_CUDA_ENTRY STV_DEFAULT"
_Z19vector_multiply_addPKfS0_iiPf:
.text._Z19vector_multiply_addPKfS0_iiPf:
[----:B------:R-:W-:Y:S08]  /*0000*/  LDC R1, c[0x0][0x37c] ;  /* 0x0000df00ff017b82 */ /* 0x000ff00000000800 */
[----:B------:R-:W0:Y:S01]  /*0010*/  LDC R9, c[0x0][0x390] ;  /* 0x0000e400ff097b82 */ /* 0x000e220000000800 */
[----:B------:R-:W1:Y:S01]  /*0020*/  S2R R0, SR_TID.X ;  /* 0x0000000000007919 */ /* 0x000e620000002100 */
[----:B------:R-:W1:Y:S01]  /*0030*/  LDCU UR4, c[0x0][0x360] ;  /* 0x00006c00ff0477ac */ /* 0x000e620008000800 */
[----:B------:R-:W-:Y:S01]  /*0040*/  HFMA2 R12, -RZ, RZ, 0, 0 ;  /* 0x00000000ff0c7431 */ /* 0x000fe200000001ff */
[----:B------:R-:W1:Y:S04]  /*0050*/  S2R R5, SR_CTAID.X ;  /* 0x0000000000057919 */ /* 0x000e680000002500 */
[----:B------:R-:W2:Y:S01]  /*0060*/  LDC R11, c[0x0][0x394] ;  /* 0x0000e500ff0b7b82 */ /* 0x000ea20000000800 */
[----:B0-----:R-:W-:-:S04]  /*0070*/  IABS R7, R9 ;  /* 0x0000000900077213 */ /* 0x001fc80000000000 */
[----:B------:R-:W0:Y:S01]  /*0080*/  I2F.RP R4, R7 ;  /* 0x0000000700047306 */ /* 0x000e220000209400 */
[----:B-1----:R-:W-:Y:S01]  /*0090*/  IMAD R0, R5, UR4, R0 ;  /* 0x0000000405007c24 */ /* 0x002fe2000f8e0200 */
[----:B------:R-:W1:Y:S06]  /*00a0*/  LDCU.64 UR4, c[0x0][0x358] ;  /* 0x00006b00ff0477ac */ /* 0x000e6c0008000a00 */
[----:B0-----:R-:W0:Y:S02]  /*00b0*/  MUFU.RCP R4, R4 ;  /* 0x0000000400047308 */ /* 0x001e240000001000 */
[----:B0-----:R-:W-:Y:S01]  /*00c0*/  VIADD R2, R4, 0xffffffe ;  /* 0x0ffffffe04027836 */ /* 0x001fe20000000000 */
[----:B------:R-:W-:-:S05]  /*00d0*/  IABS R4, R0 ;  /* 0x0000000000047213 */ /* 0x000fca0000000000 */
[----:B------:R0:W3:Y:S02]  /*00e0*/  F2I.FTZ.U32.TRUNC.NTZ R3, R2 ;  /* 0x0000000200037305 */ /* 0x0000e4000021f000 */
[----:B0-----:R-:W-:Y:S02]  /*00f0*/  IMAD.MOV.U32 R2, RZ, RZ, RZ ;  /* 0x000000ffff027224 */ /* 0x001fe400078e00ff */
[----:B---3--:R-:W-:-:S04]  /*0100*/  IMAD.MOV R6, RZ, RZ, -R3 ;  /* 0x000000ffff067224 */ /* 0x008fc800078e0a03 */
[----:B------:R-:W-:-:S04]  /*0110*/  IMAD R5, R6, R7, RZ ;  /* 0x0000000706057224 */ /* 0x000fc800078e02ff */
[----:B------:R-:W-:-:S06]  /*0120*/  IMAD.HI.U32 R3, R3, R5, R2 ;  /* 0x0000000503037227 */ /* 0x000fcc00078e0002 */
[----:B------:R-:W-:-:S04]  /*0130*/  IMAD.HI.U32 R3, R3, R4, RZ ;  /* 0x0000000403037227 */ /* 0x000fc800078e00ff */
[----:B------:R-:W-:-:S04]  /*0140*/  IMAD.MOV R2, RZ, RZ, -R3 ;  /* 0x000000ffff027224 */ /* 0x000fc800078e0a03 */
[----:B------:R-:W-:-:S05]  /*0150*/  IMAD R2, R7, R2, R4 ;  /* 0x0000000207027224 */ /* 0x000fca00078e0204 */
[----:B------:R-:W-:-:S13]  /*0160*/  ISETP.GT.U32.AND P1, PT, R7, R2, PT ;  /* 0x000000020700720c */ /* 0x000fda0003f24070 */
[----:B------:R-:W-:Y:S02]  /*0170*/  @!P1 IMAD.IADD R2, R2, 0x1, -R7 ;  /* 0x0000000102029824 */ /* 0x000fe400078e0a07 */
[----:B------:R-:W-:Y:S01]  /*0180*/  @!P1 VIADD R3, R3, 0x1 ;  /* 0x0000000103039836 */ /* 0x000fe20000000000 */
[----:B------:R-:W-:Y:S02]  /*0190*/  ISETP.NE.AND P1, PT, R9, RZ, PT ;  /* 0x000000ff0900720c */ /* 0x000fe40003f25270 */
[----:B------:R-:W-:Y:S02]  /*01a0*/  ISETP.GE.U32.AND P0, PT, R2, R7, PT ;  /* 0x000000070200720c */ /* 0x000fe40003f06070 */
[----:B------:R-:W-:-:S04]  /*01b0*/  LOP3.LUT R2, R0, R9, RZ, 0x3c, !PT ;  /* 0x0000000900027212 */ /* 0x000fc800078e3cff */
[----:B------:R-:W-:-:S07]  /*01c0*/  ISETP.GE.AND P2, PT, R2, RZ, PT ;  /* 0x000000ff0200720c */ /* 0x000fce0003f46270 */
[----:B------:R-:W-:Y:S01]  /*01d0*/  @P0 VIADD R3, R3, 0x1 ;  /* 0x0000000103030836 */ /* 0x000fe20000000000 */
[----:B--2---:R-:W-:-:S05]  /*01e0*/  ISETP.GE.AND P0, PT, R11, 0x1, PT ;  /* 0x000000010b00780c */ /* 0x004fca0003f06270 */
        /* <DEDUP_REMOVED lines=30> */
.L_x_7:
        /* <DEDUP_REMOVED lines=33> */
.L_x_6:
        /* <DEDUP_REMOVED lines=27> */
.L_x_8:
        /* <DEDUP_REMOVED lines=34> */
.L_x_5:
[----:B------:R-:W0:Y:S02]  /*09b0*/  LDC.64 R2, c[0x0][0x398] ;  /* 0x0000e600ff027b82 */ /* 0x000e240000000a00 */
[----:B0-----:R-:W-:-:S05]  /*09c0*/  IMAD.WIDE R2, R0, 0x4, R2 ;  /* 0x0000000400027825 */ /* 0x001fca00078e0202 */
[----:B------:R-:W-:Y:S01]  /*09d0*/  STG.E desc[UR4][R2.64], R12 ;  /* 0x0000000c02007986 */ /* 0x000fe2000c101904 */
[----:B------:R-:W-:Y:S05]  /*09e0*/  EXIT ;  /* 0x000000000000794d */ /* 0x000fea0003800000 */
.L_x_9:
        /* <DEDUP_REMOVED lines=9> */
.L_x_222:


//--------------------- .text._Z19vector_multiply_addPfS_iS_i --------------------------
	.section	.text._Z19vector_multiply_addPfS_iS_i,"ax",@progbits
	.align	128
        .global         _Z19vector_multiply_addPfS_iS_i
        .type           _Z19vector_multiply_addPfS_iS_i,@function
        .size           _Z19vector_multiply_addPfS_iS_i,(.L_x_223 - _Z19vector_multiply_addPfS_iS_i)
        .other          _Z19vector_multiply_addPfS_iS_i,@"STO_CUDA_ENTRY STV_DEFAULT"
_Z19vector_multiply_addPfS_iS_i:
.text._Z19vector_multiply_addPfS_iS_i:
        /* <DEDUP_REMOVED lines=10> */
[----:B------:R-:W-:Y:S01]  /*00a0*/  IMAD.MOV.U32 R8, RZ, RZ, RZ ;  /* 0x000000ffff087224 */ /* 0x000fe200078e00ff */
[----:B0-----:R-:W-:-:S13]  /*00b0*/  ISETP.GE.AND P0, PT, R7, 0x1, PT ;  /* 0x000000010700780c */ /* 0x001fda0003f06270 */
[----:B-1----:R-:W-:Y:S05]  /*00c0*/  @!P0 BRA `(.L_x_10) ;  /* 0x0000000400c88947 */ /* 0x002fea0003800000 */
[C---:B------:R-:W-:Y:S01]  /*00d0*/  ISETP.GE.U32.AND P1, PT, R7.reuse, 0x8, PT ;  /* 0x000000080700780c */ /* 0x040fe20003f26070 */
[-C--:B------:R-:W-:Y:S01]  /*00e0*/  IMAD R9, R0, R7.reuse, RZ ;  /* 0x0000000700097224 */ /* 0x080fe200078e02ff */
[----:B------:R-:W-:Y:S01]  /*00f0*/  LOP3.LUT R26, R7, 0x7, RZ, 0xc0, !PT ;  /* 0x00000007071a7812 */ /* 0x000fe200078ec0ff */
[----:B------:R-:W-:Y:S02]  /*0100*/  IMAD R11, R11, R7, RZ ;  /* 0x000000070b0b7224 */ /* 0x000fe400078e02ff */
[----:B------:R-:W-:Y:S01]  /*0110*/  IMAD.MOV.U32 R8, RZ, RZ, RZ ;  /* 0x000000ffff087224 */ /* 0x000fe200078e00ff */
[----:B------:R-:W-:Y:S01]  /*0120*/  ISETP.NE.AND P0, PT, R26, RZ, PT ;  /* 0x000000ff1a00720c */ /* 0x000fe20003f05270 */
[----:B------:R-:W-:-:S06]  /*0130*/  IMAD.MOV.U32 R0, RZ, RZ, RZ ;  /* 0x000000ffff007224 */ /* 0x000fcc00078e00ff */
[----:B------:R-:W-:Y:S06]  /*0140*/  @!P1 BRA `(.L_x_11) ;  /* 0x0000000000b09947 */ /* 0x000fec0003800000 */
[----:B------:R-:W0:Y:S01]  /*0150*/  LDC.64 R2, c[0x0][0x380] ;  /* 0x0000e000ff027b82 */ /* 0x000e220000000a00 */
[----:B------:R-:W-:Y:S01]  /*0160*/  LOP3.LUT R0, R7, 0x7ffffff8, RZ, 0xc0, !PT ;  /* 0x7ffffff807007812 */ /* 0x000fe200078ec0ff */
[----:B------:R-:W-:-:S04]  /*0170*/  IMAD.MOV.U32 R8, RZ, RZ, RZ ;  /* 0x000000ffff087224 */ /* 0x000fc800078e00ff */
[----:B------:R-:W-:Y:S02]  /*0180*/  IMAD.MOV R10, RZ, RZ, -R0 ;  /* 0x000000ffff0a7224 */ /* 0x000fe400078e0a00 */
[----:B------:R-:W1:Y:S01]  /*0190*/  LDC.64 R4, c[0x0][0x388] ;  /* 0x0000e200ff047b82 */ /* 0x000e620000000a00 */
[----:B0-----:R-:W-:-:S04]  /*01a0*/  LEA R2, P1, R11, R2, 0x2 ;  /* 0x000000020b027211 */ /* 0x001fc800078210ff */
[----:B------:R-:W-:Y:S02]  /*01b0*/  IADD3 R2, P2, PT, R2, 0x10, RZ ;  /* 0x0000001002027810 */ /* 0x000fe40007f5e0ff */
[----:B------:R-:W-:Y:S02]  /*01c0*/  LEA.HI.X R3, R11, R3, RZ, 0x2, P1 ;  /* 0x000000030b037211 */ /* 0x000fe400008f14ff */
[----:B-1----:R-:W-:-:S03]  /*01d0*/  LEA R4, P3, R9, R4, 0x2 ;  /* 0x0000000409047211 */ /* 0x002fc600078610ff */
[----:B------:R-:W-:Y:S01]  /*01e0*/  IMAD.X R3, RZ, RZ, R3, P2 ;  /* 0x000000ffff037224 */ /* 0x000fe200010e0603 */
[----:B------:R-:W-:Y:S02]  /*01f0*/  IADD3 R4, P4, PT, R4, 0x10, RZ ;  /* 0x0000001004047810 */ /* 0x000fe40007f9e0ff */
[----:B------:R-:W-:-:S05]  /*0200*/  LEA.HI.X R5, R9, R5, RZ, 0x2, P3 ;  /* 0x0000000509057211 */ /* 0x000fca00018f14ff */
[----:B------:R-:W-:-:S07]  /*0210*/  IMAD.X R5, RZ, RZ, R5, P4 ;  /* 0x000000ffff057224 */ /* 0x000fce00020e0605 */
.L_x_12:
        /* <DEDUP_REMOVED lines=10> */
[----:B------:R-:W5:Y:S04]  /*02c0*/  LDG.E R12, desc[UR4][R2.64+0x4] ;  /* 0x00000404020c7981 */ /* 0x000f68000c1e1900 */
[----:B------:R-:W5:Y:S04]  /*02d0*/  LDG.E R13, desc[UR4][R4.64+0x4] ;  /* 0x00000404040d7981 */ /* 0x000f68000c1e1900 */
[----:B------:R-:W5:Y:S01]  /*02e0*/  LDG.E R23, desc[UR4][R4.64+0xc] ;  /* 0x00000c0404177981 */ /* 0x000f62000c1e1900 */
[----:B--2---:R-:W-:-:S03]  /*02f0*/  FFMA R22, R21, R20, R8 ;  /* 0x0000001415167223 */ /* 0x004fc60000000008 */
[----:B------:R-:W2:Y:S04]  /*0300*/  LDG.E R21, desc[UR4][R2.64+0x8] ;  /* 0x0000080402157981 */ /* 0x000ea8000c1e1900 */
[----:B------:R-:W2:Y:S04]  /*0310*/  LDG.E R8, desc[UR4][R4.64+0x8] ;  /* 0x0000080404087981 */ /* 0x000ea8000c1e1900 */
[----:B------:R0:W2:Y:S01]  /*0320*/  LDG.E R20, desc[UR4][R2.64+0xc] ;  /* 0x00000c0402147981 */ /* 0x0000a2000c1e1900 */
[----:B---3--:R-:W-:Y:S01]  /*0330*/  FFMA R25, R25, R24, R22 ;  /* 0x0000001819197223 */ /* 0x008fe20000000016 */
[----:B------:R-:W-:-:S03]  /*0340*/  VIADD R10, R10, 0x8 ;  /* 0x000000080a0a7836 */ /* 0x000fc60000000000 */
[----:B----4-:R-:W-:Y:S02]  /*0350*/  FFMA R19, R18, R19, R25 ;  /* 0x0000001312137223 */ /* 0x010fe40000000019 */
[----:B------:R-:W-:Y:S02]  /*0360*/  ISETP.NE.AND P1, PT, R10, RZ, PT ;  /* 0x000000ff0a00720c */ /* 0x000fe40003f25270 */
[----:B-----5:R-:W-:Y:S01]  /*0370*/  FFMA R17, R16, R17, R19 ;  /* 0x0000001110117223 */ /* 0x020fe20000000013 */
[----:B0-----:R-:W-:-:S03]  /*0380*/  IADD3 R2, P2, PT, R2, 0x20, RZ ;  /* 0x0000002002027810 */ /* 0x001fc60007f5e0ff */
[----:B------:R-:W-:Y:S01]  /*0390*/  FFMA R15, R14, R15, R17 ;  /* 0x0000000f0e0f7223 */ /* 0x000fe20000000011 */
[----:B------:R-:W-:-:S03]  /*03a0*/  IADD3 R4, P3, PT, R4, 0x20, RZ ;  /* 0x0000002004047810 */ /* 0x000fc60007f7e0ff */
[----:B------:R-:W-:Y:S01]  /*03b0*/  FFMA R12, R12, R13, R15 ;  /* 0x0000000d0c0c7223 */ /* 0x000fe2000000000f */
[----:B------:R-:W-:Y:S02]  /*03c0*/  IMAD.X R3, RZ, RZ, R3, P2 ;  /* 0x000000ffff037224 */ /* 0x000fe400010e0603 */
[----:B------:R-:W-:Y:S02]  /*03d0*/  IMAD.X R5, RZ, RZ, R5, P3 ;  /* 0x000000ffff057224 */ /* 0x000fe400018e0605 */
[----:B--2---:R-:W-:-:S04]  /*03e0*/  FFMA R21, R21, R8, R12 ;  /* 0x0000000815157223 */ /* 0x004fc8000000000c */
[----:B------:R-:W-:Y:S01]  /*03f0*/  FFMA R8, R20, R23, R21 ;  /* 0x0000001714087223 */ /* 0x000fe20000000015 */
[----:B------:R-:W-:Y:S06]  /*0400*/  @P1 BRA `(.L_x_12) ;  /* 0xfffffffc00841947 */ /* 0x000fec000383ffff */
.L_x_11:
[----:B------:R-:W-:Y:S05]  /*0410*/  @!P0 BRA `(.L_x_10) ;  /* 0x0000000000f48947 */ /* 0x000fea0003800000 */
[----:B------:R-:W-:Y:S02]  /*0420*/  ISETP.GE.U32.AND P0, PT, R26, 0x4, PT ;  /* 0x000000041a00780c */ /* 0x000fe40003f06070 */
[----:B------:R-:W-:-:S04]  /*0430*/  LOP3.LUT R18, R7, 0x3, RZ, 0xc0, !PT ;  /* 0x0000000307127812 */ /* 0x000fc800078ec0ff */
[----:B------:R-:W-:-:S07]  /*0440*/  ISETP.NE.AND P1, PT, R18, RZ, PT ;  /* 0x000000ff1200720c */ /* 0x000fce0003f25270 */
[----:B------:R-:W-:Y:S06]  /*0450*/  @!P0 BRA `(.L_x_13) ;  /* 0x00000000005c8947 */ /* 0x000fec0003800000 */
[----:B------:R-:W0:Y:S01]  /*0460*/  LDC.64 R4, c[0x0][0x380] ;  /* 0x0000e000ff047b82 */ /* 0x000e220000000a00 */
[-C--:B------:R-:W-:Y:S02]  /*0470*/  IADD3 R13, P0, PT, R11, R0.reuse, RZ ;  /* 0x000000000b0d7210 */ /* 0x080fe40007f1e0ff */
[----:B------:R-:W-:-:S03]  /*0480*/  IADD3 R10, P2, PT, R9, R0, RZ ;  /* 0x00000000090a7210 */ /* 0x000fc60007f5e0ff */
[----:B------:R-:W-:Y:S02]  /*0490*/  IMAD.X R14, RZ, RZ, RZ, P0 ;  /* 0x000000ffff0e7224 */ /* 0x000fe400000e06ff */
[----:B------:R-:W1:Y:S01]  /*04a0*/  LDC.64 R2, c[0x0][0x388] ;  /* 0x0000e200ff027b82 */ /* 0x000e620000000a00 */
[----:B------:R-:W-:Y:S01]  /*04b0*/  IMAD.X R12, RZ, RZ, RZ, P2 ;  /* 0x000000ffff0c7224 */ /* 0x000fe200010e06ff */
[----:B0-----:R-:W-:-:S04]  /*04c0*/  LEA R4, P0, R13, R4, 0x2 ;  /* 0x000000040d047211 */ /* 0x001fc800078010ff */
[----:B------:R-:W-:Y:S02]  /*04d0*/  LEA.HI.X R5, R13, R5, R14, 0x2, P0 ;  /* 0x000000050d057211 */ /* 0x000fe400000f140e */
[----:B-1----:R-:W-:-:S03]  /*04e0*/  LEA R2, P2, R10, R2, 0x2 ;  /* 0x000000020a027211 */ /* 0x002fc600078410ff */
[----:B------:R-:W2:Y:S01]  /*04f0*/  LDG.E R13, desc[UR4][R4.64] ;  /* 0x00000004040d7981 */ /* 0x000ea2000c1e1900 */
[----:B------:R-:W-:-:S03]  /*0500*/  LEA.HI.X R3, R10, R3, R12, 0x2, P2 ;  /* 0x000000030a037211 */ /* 0x000fc600010f140c */
[----:B------:R-:W3:Y:S04]  /*0510*/  LDG.E R15, desc[UR4][R4.64+0x4] ;  /* 0x00000404040f7981 */ /* 0x000ee8000c1e1900 */
[----:B------:R-:W2:Y:S04]  /*0520*/  LDG.E R10, desc[UR4][R2.64] ;  /* 0x00000004020a7981 */ /* 0x000ea8000c1e1900 */
[----:B------:R-:W3:Y:S04]  /*0530*/  LDG.E R12, desc[UR4][R2.64+0x4] ;  /* 0x00000404020c7981 */ /* 0x000ee8000c1e1900 */
[----:B------:R-:W4:Y:S04]  /*0540*/  LDG.E R17, desc[UR4][R4.64+0x8] ;  /* 0x0000080404117981 */ /* 0x000f28000c1e1900 */
[----:B------:R-:W4:Y:S04]  /*0550*/  LDG.E R14, desc[UR4][R2.64+0x8] ;  /* 0x00000804020e7981 */ /* 0x000f28000c1e1900 */
[----:B------:R-:W5:Y:S04]  /*0560*/  LDG.E R19, desc[UR4][R4.64+0xc] ;  /* 0x00000c0404137981 */ /* 0x000f68000c1e1900 */
[----:B------:R-:W5:Y:S01]  /*0570*/  LDG.E R16, desc[UR4][R2.64+0xc] ;  /* 0x00000c0402107981 */ /* 0x000f62000c1e1900 */
[----:B------:R-:W-:-:S02]  /*0580*/  VIADD R0, R0, 0x4 ;  /* 0x0000000400007836 */ /* 0x000fc40000000000 */
[----:B--2---:R-:W-:-:S04]  /*0590*/  FFMA R10, R13, R10, R8 ;  /* 0x0000000a0d0a7223 */ /* 0x004fc80000000008 */
[----:B---3--:R-:W-:-:S04]  /*05a0*/  FFMA R10, R15, R12, R10 ;  /* 0x0000000c0f0a7223 */ /* 0x008fc8000000000a */
[----:B----4-:R-:W-:-:S04]  /*05b0*/  FFMA R10, R17, R14, R10 ;  /* 0x0000000e110a7223 */ /* 0x010fc8000000000a */
[----:B-----5:R-:W-:-:S07]  /*05c0*/  FFMA R8, R19, R16, R10 ;  /* 0x0000001013087223 */ /* 0x020fce000000000a */
.L_x_13:
[----:B------:R-:W-:Y:S05]  /*05d0*/  @!P1 BRA `(.L_x_10) ;  /* 0x0000000000849947 */ /* 0x000fea0003800000 */
[----:B------:R-:W0:Y:S01]  /*05e0*/  LDC.64 R4, c[0x0][0x380] ;  /* 0x0000e000ff047b82 */ /* 0x000e220000000a00 */
[----:B------:R-:W-:Y:S02]  /*05f0*/  ISETP.NE.AND P1, PT, R18, 0x1, PT ;  /* 0x000000011200780c */ /* 0x000fe40003f25270 */
[----:B------:R-:W-:-:S04]  /*0600*/  LOP3.LUT R7, R7, 0x1, RZ, 0xc0, !PT ;  /* 0x0000000107077812 */ /* 0x000fc800078ec0ff */
[----:B------:R-:W-:Y:S01]  /*0610*/  ISETP.NE.U32.AND P0, PT, R7, 0x1, PT ;  /* 0x000000010700780c */ /* 0x000fe20003f05070 */
[----:B------:R-:W1:Y:S06]  /*0620*/  LDC.64 R2, c[0x0][0x388] ;  /* 0x0000e200ff027b82 */ /* 0x000e6c0000000a00 */
[-C--:B------:R-:W-:Y:S02]  /*0630*/  @P1 IADD3 R7, P3, PT, R11, R0.reuse, RZ ;  /* 0x000000000b071210 */ /* 0x080fe40007f7e0ff */
[----:B------:R-:W2:Y:S01]  /*0640*/  LDC.64 R14, c[0x0][0x380] ;  /* 0x0000e000ff0e7b82 */ /* 0x000ea20000000a00 */
[----:B------:R-:W-:Y:S01]  /*0650*/  @P1 IADD3 R17, P4, PT, R9, R0, RZ ;  /* 0x0000000009111210 */ /* 0x000fe20007f9e0ff */
[----:B------:R-:W-:-:S02]  /*0660*/  @P1 VIADD R0, R0, 0x2 ;  /* 0x0000000200001836 */ /* 0x000fc40000000000 */
[----:B------:R-:W-:Y:S02]  /*0670*/  @P1 IMAD.X R16, RZ, RZ, RZ, P3 ;  /* 0x000000ffff101224 */ /* 0x000fe400018e06ff */
[----:B------:R-:W-:Y:S01]  /*0680*/  @P1 IMAD.X R18, RZ, RZ, RZ, P4 ;  /* 0x000000ffff121224 */ /* 0x000fe200020e06ff */
[----:B------:R-:W-:Y:S01]  /*0690*/  @!P0 IADD3 R11, P5, PT, R11, R0, RZ ;  /* 0x000000000b0b8210 */ /* 0x000fe20007fbe0ff */
[----:B------:R-:W3:Y:S01]  /*06a0*/  LDC.64 R12, c[0x0][0x388] ;  /* 0x0000e200ff0c7b82 */ /* 0x000ee20000000a00 */
[----:B0-----:R-:W-:Y:S02]  /*06b0*/  @P1 LEA R4, P4, R7, R4, 0x2 ;  /* 0x0000000407041211 */ /* 0x001fe400078810ff */
[----:B------:R-:W-:Y:S01]  /*06c0*/  @!P0 IADD3 R0, P2, PT, R9, R0, RZ ;  /* 0x0000000009008210 */ /* 0x000fe20007f5e0ff */
[----:B------:R-:W-:Y:S01]  /*06d0*/  @!P0 IMAD.X R10, RZ, RZ, RZ, P5 ;  /* 0x000000ffff0a8224 */ /* 0x000fe200028e06ff */
[----:B------:R-:W-:Y:S02]  /*06e0*/  @P1 LEA.HI.X R5, R7, R5, R16, 0x2, P4 ;  /* 0x0000000507051211 */ /* 0x000fe400020f1410 */
[----:B-1----:R-:W-:Y:S01]  /*06f0*/  @P1 LEA R2, P3, R17, R2, 0x2 ;  /* 0x0000000211021211 */ /* 0x002fe200078610ff */
[----:B------:R-:W-:-:S02]  /*0700*/  @!P0 IMAD.X R7, RZ, RZ, RZ, P2 ;  /* 0x000000ffff078224 */ /* 0x000fc400010e06ff */
[----:B------:R-:W4:Y:S01]  /*0710*/  @P1 LDG.E R9, desc[UR4][R4.64] ;  /* 0x0000000404091981 */ /* 0x000f22000c1e1900 */
[----:B------:R-:W-:Y:S02]  /*0720*/  @P1 LEA.HI.X R3, R17, R3, R18, 0x2, P3 ;  /* 0x0000000311031211 */ /* 0x000fe400018f1412 */
[----:B--2---:R-:W-:-:S04]  /*0730*/  @!P0 LEA R14, P5, R11, R14, 0x2 ;  /* 0x0000000e0b0e8211 */ /* 0x004fc800078a10ff */
[----:B------:R-:W-:Y:S02]  /*0740*/  @!P0 LEA.HI.X R15, R11, R15, R10, 0x2, P5 ;  /* 0x0000000f0b0f8211 */ /* 0x000fe400028f140a */
[----:B------:R-:W4:Y:S01]  /*0750*/  @P1 LDG.E R10, desc[UR4][R2.64] ;  /* 0x00000004020a1981 */ /* 0x000f22000c1e1900 */
[----:B---3--:R-:W-:-:S03]  /*0760*/  @!P0 LEA R12, P2, R0, R12, 0x2 ;  /* 0x0000000c000c8211 */ /* 0x008fc600078410ff */
[----:B------:R-:W2:Y:S01]  /*0770*/  @!P0 LDG.E R15, desc[UR4][R14.64] ;  /* 0x000000040e0f8981 */ /* 0x000ea2000c1e1900 */
[----:B------:R-:W-:-:S03]  /*0780*/  @!P0 LEA.HI.X R13, R0, R13, R7, 0x2, P2 ;  /* 0x0000000d000d8211 */ /* 0x000fc600010f1407 */
[----:B------:R-:W3:Y:S04]  /*0790*/  @P1 LDG.E R0, desc[UR4][R4.64+0x4] ;  /* 0x0000040404001981 */ /* 0x000ee8000c1e1900 */
[----:B------:R-:W3:Y:S04]  /*07a0*/  @P1 LDG.E R7, desc[UR4][R2.64+0x4] ;  /* 0x0000040402071981 */ /* 0x000ee8000c1e1900 */
[----:B------:R-:W2:Y:S01]  /*07b0*/  @!P0 LDG.E R12, desc[UR4][R12.64] ;  /* 0x000000040c0c8981 */ /* 0x000ea2000c1e1900 */
[----:B----4-:R-:W-:-:S04]  /*07c0*/  @P1 FFMA R9, R9, R10, R8 ;  /* 0x0000000a09091223 */ /* 0x010fc80000000008 */
[----:B---3--:R-:W-:-:S04]  /*07d0*/  @P1 FFMA R8, R0, R7, R9 ;  /* 0x0000000700081223 */ /* 0x008fc80000000009 */
[----:B--2---:R-:W-:-:S07]  /*07e0*/  @!P0 FFMA R8, R15, R12, R8 ;  /* 0x0000000c0f088223 */ /* 0x004fce0000000008 */
.L_x_10:
[----:B------:R-:W0:Y:S02]  /*07f0*/  LDC.64 R2, c[0x0][0x398] ;  /* 0x0000e600ff027b82 */ /* 0x000e240000000a00 */
[----:B0-----:R-:W-:-:S05]  /*0800*/  IMAD.WIDE R6, R6, 0x4, R2 ;  /* 0x0000000406067825 */ /* 0x001fca00078e0202 */
[----:B------:R-:W-:Y:S01]  /*0810*/  STG.E desc[UR4][R6.64], R8 ;  /* 0x0000000806007986 */ /* 0x000fe2000c101904 */
[----:B------:R-:W-:Y:S05]  /*0820*/  EXIT ;  /* 0x000000000000794d */ /* 0x000fea0003800000 */
.L_x_14:
        /* <DEDUP_REMOVED lines=13> */
.L_x_223:


//--------------------- .text._Z25array_vector_multiply_addPfS_iS_i --------------------------
	.section	.text._Z25array_vector_multiply_addPfS_iS_i,"ax",@progbits
	.align	128
        .global         _Z25array_vector_multiply_addPfS_iS_i
        .type           _Z25array_vector_multiply_addPfS_iS_i,@function
        .size           _Z25array_vector_multiply_addPfS_iS_i,(.L_x_224 - _Z25array_vector_multiply_addPfS_iS_i)
        .other          _Z25array_vector_multiply_addPfS_iS_i,@"STO_CUDA_ENTRY STV_DEFAULT"
_Z25array_vector_multiply_addPfS_iS_i:
.text._Z25array_vector_multiply_addPfS_iS_i:
        /* <DEDUP_REMOVED lines=8> */
[----:B------:R-:W0:Y:S01]  /*0080*/  LDCU UR5, c[0x0][0x390] ;  /* 0x00007200ff0577ac */ /* 0x000e220008000800 */
[----:B------:R-:W-:Y:S01]  /*0090*/  HFMA2 R14, -RZ, RZ, 0, 0 ;  /* 0x00000000ff0e7431 */ /* 0x000fe200000001ff */
[----:B------:R-:W1:Y:S01]  /*00a0*/  LDCU.64 UR8, c[0x0][0x358] ;  /* 0x00006b00ff0877ac */ /* 0x000e620008000a00 */
[----:B0-----:R-:W-:-:S09]  /*00b0*/  UISETP.GE.AND UP0, UPT, UR5, 0x1, UPT ;  /* 0x000000010500788c */ /* 0x001fd2000bf06270 */
[----:B-1----:R-:W-:Y:S05]  /*00c0*/  BRA.U !UP0, `(.L_x_15) ;  /* 0x0000000908887547 */ /* 0x002fea000b800000 */
[----:B------:R-:W-:Y:S02]  /*00d0*/  UISETP.GE.U32.AND UP1, UPT, UR5, 0x10, UPT ;  /* 0x000000100500788c */ /* 0x000fe4000bf26070 */
[----:B------:R-:W-:Y:S01]  /*00e0*/  IMAD R6, R0, UR5, RZ ;  /* 0x0000000500067c24 */ /* 0x000fe2000f8e02ff */
[----:B------:R-:W-:Y:S01]  /*00f0*/  ULOP3.LUT UR6, UR5, 0xf, URZ, 0xc0, !UPT ;  /* 0x0000000f05067892 */ /* 0x000fe2000f8ec0ff */
[----:B------:R-:W-:Y:S01]  /*0100*/  IMAD.MOV.U32 R14, RZ, RZ, RZ ;  /* 0x000000ffff0e7224 */ /* 0x000fe200078e00ff */
[----:B------:R-:W-:Y:S02]  /*0110*/  UMOV UR4, URZ ;  /* 0x000000ff00047c82 */ /* 0x000fe40008000000 */
[----:B------:R-:W-:Y:S01]  /*0120*/  SHF.R.S32.HI R7, RZ, 0x1f, R6 ;  /* 0x0000001fff077819 */ /* 0x000fe20000011406 */
[----:B------:R-:W-:Y:S01]  /*0130*/  UISETP.NE.AND UP0, UPT, UR6, URZ, UPT ;  /* 0x000000ff0600728c */ /* 0x000fe2000bf05270 */
[----:B------:R-:W-:Y:S10]  /*0140*/  BRA.U !UP1, `(.L_x_16) ;  /* 0x0000000509047547 */ /* 0x000ff4000b800000 */
[----:B------:R-:W0:Y:S01]  /*0150*/  LDCU.128 UR12, c[0x0][0x380] ;  /* 0x00007000ff0c77ac */ /* 0x000e220008000c00 */
[C---:B------:R-:W-:Y:S02]  /*0160*/  LEA R4, P0, R6.reuse, 0x20, 0x2 ;  /* 0x0000002006047811 */ /* 0x040fe400078010ff */
[----:B------:R-:W-:Y:S01]  /*0170*/  MOV R14, RZ ;  /* 0x000000ff000e7202 */ /* 0x000fe20000000f00 */
[----:B------:R-:W-:Y:S01]  /*0180*/  ULOP3.LUT UR4, UR5, 0x7ffffff0, URZ, 0xc0, !UPT ;  /* 0x7ffffff005047892 */ /* 0x000fe2000f8ec0ff */
[----:B------:R-:W-:-:S03]  /*0190*/  LEA.HI.X R5, R6, RZ, R7, 0x2, P0 ;  /* 0x000000ff06057211 */ /* 0x000fc600000f1407 */
[----:B------:R-:W-:Y:S01]  /*01a0*/  UIADD3 UR7, UPT, UPT, -UR4, URZ, URZ ;  /* 0x000000ff04077290 */ /* 0x000fe2000fffe1ff */
[C---:B0-----:R-:W-:Y:S02]  /*01b0*/  IADD3 R2, P1, PT, R4.reuse, UR12, RZ ;  /* 0x0000000c04027c10 */ /* 0x041fe4000ff3e0ff */
[----:B------:R-:W-:Y:S02]  /*01c0*/  IADD3 R4, P2, PT, R4, UR14, RZ ;  /* 0x0000000e04047c10 */ /* 0x000fe4000ff5e0ff */
[C---:B------:R-:W-:Y:S02]  /*01d0*/  IADD3.X R3, PT, PT, R5.reuse, UR13, RZ, P1, !PT ;  /* 0x0000000d05037c10 */ /* 0x040fe40008ffe4ff */
[----:B------:R-:W-:-:S09]  /*01e0*/  IADD3.X R5, PT, PT, R5, UR15, RZ, P2, !PT ;  /* 0x0000000f05057c10 */ /* 0x000fd200097fe4ff */
.L_x_17:
        /* <DEDUP_REMOVED lines=21> */
[----:B------:R-:W3:Y:S01]  /*0340*/  LDG.E R15, desc[UR8][R4.64+0x4] ;  /* 0x00000408040f7981 */ /* 0x000ee2000c1e1900 */
[----:B----4-:R-:W-:-:S03]  /*0350*/  FFMA R25, R19, R18, R24 ;  /* 0x0000001213197223 */ /* 0x010fc60000000018 */
[----:B------:R-:W4:Y:S04]  /*0360*/  LDG.E R18, desc[UR8][R2.64+0x8] ;  /* 0x0000080802127981 */ /* 0x000f28000c1e1900 */
[----:B------:R-:W4:Y:S01]  /*0370*/  LDG.E R19, desc[UR8][R4.64+0x8] ;  /* 0x0000080804137981 */ /* 0x000f22000c1e1900 */
[----:B-----5:R-:W-:-:S03]  /*0380*/  FFMA R25, R20, R21, R25 ;  /* 0x0000001514197223 */ /* 0x020fc60000000019 */
[----:B------:R-:W5:Y:S04]  /*0390*/  LDG.E R20, desc[UR8][R2.64+0xc] ;  /* 0x00000c0802147981 */ /* 0x000f68000c1e1900 */
[----:B------:R-:W5:Y:S01]  /*03a0*/  LDG.E R21, desc[UR8][R4.64+0xc] ;  /* 0x00000c0804157981 */ /* 0x000f62000c1e1900 */
[----:B------:R-:W-:-:S03]  /*03b0*/  FFMA R25, R22, R23, R25 ;  /* 0x0000001716197223 */ /* 0x000fc60000000019 */
[----:B------:R-:W5:Y:S04]  /*03c0*/  LDG.E R22, desc[UR8][R2.64+0x10] ;  /* 0x0000100802167981 */ /* 0x000f68000c1e1900 */
[----:B------:R-:W5:Y:S01]  /*03d0*/  LDG.E R23, desc[UR8][R4.64+0x10] ;  /* 0x0000100804177981 */ /* 0x000f62000c1e1900 */
[----:B------:R-:W-:-:S03]  /*03e0*/  FFMA R26, R12, R13, R25 ;  /* 0x0000000d0c1a7223 */ /* 0x000fc60000000019 */
[----:B------:R-:W5:Y:S04]  /*03f0*/  LDG.E R24, desc[UR8][R2.64+0x14] ;  /* 0x0000140802187981 */ /* 0x000f68000c1e1900 */
[----:B------:R-:W5:Y:S04]  /*0400*/  LDG.E R25, desc[UR8][R4.64+0x14] ;  /* 0x0000140804197981 */ /* 0x000f68000c1e1900 */
[----:B------:R-:W5:Y:S01]  /*0410*/  LDG.E R13, desc[UR8][R2.64+0x18] ;  /* 0x00001808020d7981 */ /* 0x000f62000c1e1900 */
[----:B------:R-:W-:-:S03]  /*0420*/  FFMA R27, R11, R8, R26 ;  /* 0x000000080b1b7223 */ /* 0x000fc6000000001a */
[----:B------:R-:W5:Y:S04]  /*0430*/  LDG.E R12, desc[UR8][R4.64+0x18] ;  /* 0x00001808040c7981 */ /* 0x000f68000c1e1900 */
[----:B------:R0:W5:Y:S04]  /*0440*/  LDG.E R8, desc[UR8][R2.64+0x1c] ;  /* 0x00001c0802087981 */ /* 0x000168000c1e1900 */
[----:B------:R1:W5:Y:S01]  /*0450*/  LDG.E R11, desc[UR8][R4.64+0x1c] ;  /* 0x00001c08040b7981 */ /* 0x000362000c1e1900 */
[----:B------:R-:W-:Y:S01]  /*0460*/  FFMA R9, R10, R9, R27 ;  /* 0x000000090a097223 */ /* 0x000fe2000000001b */
[----:B------:R-:W-:-:S04]  /*0470*/  UIADD3 UR7, UPT, UPT, UR7, 0x10, URZ ;  /* 0x0000001007077890 */ /* 0x000fc8000fffe0ff */
[----:B------:R-:W-:Y:S01]  /*0480*/  UISETP.NE.AND UP1, UPT, UR7, URZ, UPT ;  /* 0x000000ff0700728c */ /* 0x000fe2000bf25270 */
[----:B0-----:R-:W-:Y:S02]  /*0490*/  IADD3 R2, P0, PT, R2, 0x40, RZ ;  /* 0x0000004002027810 */ /* 0x001fe40007f1e0ff */
[----:B-1----:R-:W-:-:S03]  /*04a0*/  IADD3 R4, P1, PT, R4, 0x40, RZ ;  /* 0x0000004004047810 */ /* 0x002fc60007f3e0ff */
[----:B------:R-:W-:Y:S01]  /*04b0*/  IMAD.X R3, RZ, RZ, R3, P0 ;  /* 0x000000ffff037224 */ /* 0x000fe200000e0603 */
[----:B------:R-:W-:Y:S01]  /*04c0*/  IADD3.X R5, PT, PT, RZ, R5, RZ, P1, !PT ;  /* 0x00000005ff057210 */ /* 0x000fe20000ffe4ff */
[----:B--2---:R-:W-:-:S04]  /*04d0*/  FFMA R9, R16, R17, R9 ;  /* 0x0000001110097223 */ /* 0x004fc80000000009 */
[----:B---3--:R-:W-:-:S04]  /*04e0*/  FFMA R9, R14, R15, R9 ;  /* 0x0000000f0e097223 */ /* 0x008fc80000000009 */
[----:B----4-:R-:W-:-:S04]  /*04f0*/  FFMA R9, R18, R19, R9 ;  /* 0x0000001312097223 */ /* 0x010fc80000000009 */
[----:B-----5:R-:W-:-:S04]  /*0500*/  FFMA R9, R20, R21, R9 ;  /* 0x0000001514097223 */ /* 0x020fc80000000009 */
[----:B------:R-:W-:-:S04]  /*0510*/  FFMA R9, R22, R23, R9 ;  /* 0x0000001716097223 */ /* 0x000fc80000000009 */
[----:B------:R-:W-:-:S04]  /*0520*/  FFMA R24, R24, R25, R9 ;  /* 0x0000001918187223 */ /* 0x000fc80000000009 */
[----:B------:R-:W-:-:S04]  /*0530*/  FFMA R13, R13, R12, R24 ;  /* 0x0000000c0d0d7223 */ /* 0x000fc80000000018 */
[----:B------:R-:W-:Y:S01]  /*0540*/  FFMA R14, R8, R11, R13 ;  /* 0x0000000b080e7223 */ /* 0x000fe2000000000d */
[----:B------:R-:W-:Y:S06]  /*0550*/  BRA.U UP1, `(.L_x_17) ;  /* 0xfffffffd01247547 */ /* 0x000fec000b83ffff */
.L_x_16:
[----:B------:R-:W-:Y:S05]  /*0560*/  BRA.U !UP0, `(.L_x_15) ;  /* 0x0000000508607547 */ /* 0x000fea000b800000 */
[----:B------:R-:W-:Y:S02]  /*0570*/  UISETP.GE.U32.AND UP0, UPT, UR6, 0x8, UPT ;  /* 0x000000080600788c */ /* 0x000fe4000bf06070 */
[----:B------:R-:W-:-:S04]  /*0580*/  ULOP3.LUT UR7, UR5, 0x7, URZ, 0xc0, !UPT ;  /* 0x0000000705077892 */ /* 0x000fc8000f8ec0ff */
[----:B------:R-:W-:-:S03]  /*0590*/  UISETP.NE.AND UP1, UPT, UR7, URZ, UPT ;  /* 0x000000ff0700728c */ /* 0x000fc6000bf25270 */
[----:B------:R-:W-:Y:S08]  /*05a0*/  BRA.U !UP0, `(.L_x_18) ;  /* 0x0000000108887547 */ /* 0x000ff0000b800000 */
[----:B------:R-:W0:Y:S01]  /*05b0*/  LDCU.128 UR12, c[0x0][0x380] ;  /* 0x00007000ff0c77ac */ /* 0x000e220008000c00 */
[----:B------:R-:W-:-:S04]  /*05c0*/  IADD3 R3, P0, PT, R6, UR4, RZ ;  /* 0x0000000406037c10 */ /* 0x000fc8000ff1e0ff */
[----:B------:R-:W-:Y:S01]  /*05d0*/  SHF.L.U32 R2, R3, 0x2, RZ ;  /* 0x0000000203027819 */ /* 0x000fe200000006ff */
[----:B------:R-:W-:-:S05]  /*05e0*/  IMAD.X R4, RZ, RZ, R7, P0 ;  /* 0x000000ffff047224 */ /* 0x000fca00000e0607 */
[----:B------:R-:W-:Y:S02]  /*05f0*/  SHF.L.U64.HI R3, R3, 0x2, R4 ;  /* 0x0000000203037819 */ /* 0x000fe40000010204 */
[C---:B0-----:R-:W-:Y:S02]  /*0600*/  IADD3 R4, P0, PT, R2.reuse, UR12, RZ ;  /* 0x0000000c02047c10 */ /* 0x041fe4000ff1e0ff */
[----:B------:R-:W-:Y:S02]  /*0610*/  IADD3 R2, P1, PT, R2, UR14, RZ ;  /* 0x0000000e02027c10 */ /* 0x000fe4000ff3e0ff */
[C---:B------:R-:W-:Y:S02]  /*0620*/  IADD3.X R5, PT, PT, R3.reuse, UR13, RZ, P0, !PT ;  /* 0x0000000d03057c10 */ /* 0x040fe400087fe4ff */
[----:B------:R-:W-:-:S03]  /*0630*/  IADD3.X R3, PT, PT, R3, UR15, RZ, P1, !PT ;  /* 0x0000000f03037c10 */ /* 0x000fc60008ffe4ff */
        /* <DEDUP_REMOVED lines=16> */
[----:B------:R-:W-:Y:S01]  /*0740*/  UIADD3 UR4, UPT, UPT, UR4, 0x8, URZ ;  /* 0x0000000804047890 */ /* 0x000fe2000fffe0ff */
[----:B--2---:R-:W-:-:S04]  /*0750*/  FFMA R10, R11, R10, R14 ;  /* 0x0000000a0b0a7223 */ /* 0x004fc8000000000e */
[----:B---3--:R-:W-:-:S04]  /*0760*/  FFMA R10, R13, R12, R10 ;  /* 0x0000000c0d0a7223 */ /* 0x008fc8000000000a */
[----:B----4-:R-:W-:-:S04]  /*0770*/  FFMA R10, R15, R16, R10 ;  /* 0x000000100f0a7223 */ /* 0x010fc8000000000a */
[----:B-----5:R-:W-:-:S04]  /*0780*/  FFMA R10, R17, R18, R10 ;  /* 0x00000012110a7223 */ /* 0x020fc8000000000a */
[----:B------:R-:W-:-:S04]  /*0790*/  FFMA R10, R19, R20, R10 ;  /* 0x00000014130a7223 */ /* 0x000fc8000000000a */
[----:B------:R-:W-:-:S04]  /*07a0*/  FFMA R21, R21, R22, R10 ;  /* 0x0000001615157223 */ /* 0x000fc8000000000a */
[----:B------:R-:W-:-:S04]  /*07b0*/  FFMA R8, R8, R9, R21 ;  /* 0x0000000908087223 */ /* 0x000fc80000000015 */
[----:B------:R-:W-:-:S07]  /*07c0*/  FFMA R14, R23, R24, R8 ;  /* 0x00000018170e7223 */ /* 0x000fce0000000008 */
.L_x_18:
        /* <DEDUP_REMOVED lines=22> */
[----:B------:R-:W-:Y:S01]  /*0930*/  UIADD3 UR4, UPT, UPT, UR4, 0x4, URZ ;  /* 0x0000000404047890 */ /* 0x000fe2000fffe0ff */
[----:B--2---:R-:W-:-:S04]  /*0940*/  FFMA R8, R9, R8, R14 ;  /* 0x0000000809087223 */ /* 0x004fc8000000000e */
[----:B---3--:R-:W-:-:S04]  /*0950*/  FFMA R8, R11, R10, R8 ;  /* 0x0000000a0b087223 */ /* 0x008fc80000000008 */
[----:B----4-:R-:W-:-:S04]  /*0960*/  FFMA R8, R13, R12, R8 ;  /* 0x0000000c0d087223 */ /* 0x010fc80000000008 */
[----:B-----5:R-:W-:-:S07]  /*0970*/  FFMA R14, R15, R16, R8 ;  /* 0x000000100f0e7223 */ /* 0x020fce0000000008 */
.L_x_19:
[----:B------:R-:W-:Y:S05]  /*0980*/  BRA.U !UP1, `(.L_x_15) ;  /* 0x0000000109587547 */ /* 0x000fea000b800000 */
[----:B------:R-:W0:Y:S01]  /*0990*/  LDCU.128 UR12, c[0x0][0x380] ;  /* 0x00007000ff0c77ac */ /* 0x000e220008000c00 */
[----:B------:R-:W-:Y:S01]  /*09a0*/  IADD3 R6, P0, PT, R6, UR4, RZ ;  /* 0x0000000406067c10 */ /* 0x000fe2000ff1e0ff */
[----:B------:R-:W-:-:S03]  /*09b0*/  UIADD3 UR5, UPT, UPT, -UR5, URZ, URZ ;  /* 0x000000ff05057290 */ /* 0x000fc6000fffe1ff */
[----:B------:R-:W-:Y:S01]  /*09c0*/  SHF.L.U32 R2, R6, 0x2, RZ ;  /* 0x0000000206027819 */ /* 0x000fe200000006ff */
[----:B------:R-:W-:-:S05]  /*09d0*/  IMAD.X R7, RZ, RZ, R7, P0 ;  /* 0x000000ffff077224 */ /* 0x000fca00000e0607 */
[----:B------:R-:W-:Y:S02]  /*09e0*/  SHF.L.U64.HI R7, R6, 0x2, R7 ;  /* 0x0000000206077819 */ /* 0x000fe40000010207 */
[C---:B0-----:R-:W-:Y:S02]  /*09f0*/  IADD3 R6, P0, PT, R2.reuse, UR14, RZ ;  /* 0x0000000e02067c10 */ /* 0x041fe4000ff1e0ff */
[----:B------:R-:W-:Y:S02]  /*0a00*/  IADD3 R2, P1, PT, R2, UR12, RZ ;  /* 0x0000000c02027c10 */ /* 0x000fe4000ff3e0ff */
[C---:B------:R-:W-:Y:S02]  /*0a10*/  IADD3.X R5, PT, PT, R7.reuse, UR15, RZ, P0, !PT ;  /* 0x0000000f07057c10 */ /* 0x040fe400087fe4ff */
[----:B------:R-:W-:-:S09]  /*0a20*/  IADD3.X R7, PT, PT, R7, UR13, RZ, P1, !PT ;  /* 0x0000000d07077c10 */ /* 0x000fd20008ffe4ff */
.L_x_20:
[----:B------:R-:W-:Y:S01]  /*0a30*/  MOV R3, R7 ;  /* 0x0000000700037202 */ /* 0x000fe20000000f00 */
[----:B------:R-:W-:-:S05]  /*0a40*/  IMAD.MOV.U32 R4, RZ, RZ, R6 ;  /* 0x000000ffff047224 */ /* 0x000fca00078e0006 */
[----:B------:R0:W2:Y:S04]  /*0a50*/  LDG.E R3, desc[UR8][R2.64] ;  /* 0x0000000802037981 */ /* 0x0000a8000c1e1900 */
[----:B------:R1:W2:Y:S01]  /*0a60*/  LDG.E R4, desc[UR8][R4.64] ;  /* 0x0000000804047981 */ /* 0x0002a2000c1e1900 */
[----:B------:R-:W-:Y:S01]  /*0a70*/  UIADD3 UR5, UPT, UPT, UR5, 0x1, URZ ;  /* 0x0000000105057890 */ /* 0x000fe2000fffe0ff */
[----:B------:R-:W-:-:S03]  /*0a80*/  IADD3 R6, P0, PT, R6, 0x4, RZ ;  /* 0x0000000406067810 */ /* 0x000fc60007f1e0ff */
[----:B------:R-:W-:Y:S01]  /*0a90*/  UISETP.NE.AND UP0, UPT, UR5, URZ, UPT ;  /* 0x000000ff0500728c */ /* 0x000fe2000bf05270 */
[----:B0-----:R-:W-:Y:S02]  /*0aa0*/  IADD3 R2, P1, PT, R2, 0x4, RZ ;  /* 0x0000000402027810 */ /* 0x001fe40007f3e0ff */
[----:B-1----:R-:W-:Y:S02]  /*0ab0*/  IADD3.X R5, PT, PT, RZ, R5, RZ, P0, !PT ;  /* 0x00000005ff057210 */ /* 0x002fe400007fe4ff */
[----:B------:R-:W-:Y:S01]  /*0ac0*/  IADD3.X R7, PT, PT, RZ, R7, RZ, P1, !PT ;  /* 0x00000007ff077210 */ /* 0x000fe20000ffe4ff */
[----:B--2---:R-:W-:-:S03]  /*0ad0*/  FFMA R14, R3, R4, R14 ;  /* 0x00000004030e7223 */ /* 0x004fc6000000000e */
[----:B------:R-:W-:Y:S05]  /*0ae0*/  BRA.U UP0, `(.L_x_20) ;  /* 0xfffffffd00d07547 */ /* 0x000fea000b83ffff */
.L_x_15:
[----:B------:R-:W0:Y:S02]  /*0af0*/  LDC.64 R2, c[0x0][0x398] ;  /* 0x0000e600ff027b82 */ /* 0x000e240000000a00 */
[----:B0-----:R-:W-:-:S05]  /*0b00*/  IMAD.WIDE R2, R0, 0x4, R2 ;  /* 0x0000000400027825 */ /* 0x001fca00078e0202 */
[----:B------:R-:W-:Y:S01]  /*0b10*/  STG.E desc[UR8][R2.64], R14 ;  /* 0x0000000e02007986 */ /* 0x000fe2000c101908 */
[----:B------:R-:W-:Y:S05]  /*0b20*/  EXIT ;  /* 0x000000000000794d */ /* 0x000fea0003800000 */
.L_x_21:
        /* <DEDUP_REMOVED lines=13> */
.L_x_224:


//--------------------- .text._Z19vector_multiply_addPfS_iS_ --------------------------
	.section	.text._Z19vector_multiply_addPfS_iS_,"ax",@progbits
	.align	128
        .global         _Z19vector_multiply_addPfS_iS_
        .type           _Z19vector_multiply_addPfS_iS_,@function
        .size           _Z19vector_multiply_addPfS_iS_,(.L_x_225 - _Z19vector_multiply_addPfS_iS_)
        .other          _Z19vector_multiply_addPfS_iS_,@"STO_CUDA_ENTRY STV_DEFAULT"
_Z19vector_multiply_addPfS_iS_:
.text._Z19vector_multiply_addPfS_iS_:
[----:B------:R-:W-:Y:S08]  /*0000*/  LDC R1, c[0x0][0x37c] ;  /* 0x0000df00ff017b82 */ /* 0x000ff00000000800 */
[----:B------:R-:W0:Y:S01]  /*0010*/  LDC R7, c[0x0][0x390] ;  /* 0x0000e400ff077b82 */ /* 0x000e220000000800 */
[----:B------:R-:W1:Y:S01]  /*0020*/  S2R R0, SR_TID.X ;  /* 0x0000000000007919 */ /* 0x000e620000002100 */
[----:B------:R-:W1:Y:S01]  /*0030*/  LDCU UR6, c[0x0][0x360] ;  /* 0x00006c00ff0677ac */ /* 0x000e620008000800 */
[----:B------:R-:W-:Y:S01]  /*0040*/  IMAD.MOV.U32 R8, RZ, RZ, RZ ;  /* 0x000000ffff087224 */ /* 0x000fe200078e00ff */
[----:B------:R-:W1:Y:S01]  /*0050*/  S2R R11, SR_CTAID.X ;  /* 0x00000000000b7919 */ /* 0x000e620000002500 */
[----:B------:R-:W2:Y:S01]  /*0060*/  LDCU.64 UR4, c[0x0][0x358] ;  /* 0x00006b00ff0477ac */ /* 0x000ea20008000a00 */
[----:B0-----:R-:W-:Y:S01]  /*0070*/  ISETP.GE.AND P0, PT, R7, 0x1, PT ;  /* 0x000000010700780c */ /* 0x001fe20003f06270 */
[----:B-1----:R-:W-:-:S12]  /*0080*/  IMAD R6, R11, UR6, R0 ;  /* 0x000000060b067c24 */ /* 0x002fd8000f8e0200 */
[----:B--2---:R-:W-:Y:S05]  /*0090*/  @!P0 BRA `(.L_x_22) ;  /* 0x0000000400c88947 */ /* 0x004fea0003800000 */
        /* <DEDUP_REMOVED lines=21> */
.L_x_24:
        /* <DEDUP_REMOVED lines=31> */
.L_x_23:
        /* <DEDUP_REMOVED lines=28> */
.L_x_25:
        /* <DEDUP_REMOVED lines=34> */
.L_x_22:
[----:B------:R-:W0:Y:S02]  /*07c0*/  LDC.64 R2, c[0x0][0x398] ;  /* 0x0000e600ff027b82 */ /* 0x000e240000000a00 */
[----:B0-----:R-:W-:-:S05]  /*07d0*/  IMAD.WIDE R6, R6, 0x4, R2 ;  /* 0x0000000406067825 */ /* 0x001fca00078e0202 */
[----:B------:R-:W-:Y:S01]  /*07e0*/  STG.E desc[UR4][R6.64], R8 ;  /* 0x0000000806007986 */ /* 0x000fe2000c101904 */
[----:B------:R-:W-:Y:S05]  /*07f0*/  EXIT ;  /* 0x000000000000794d */ /* 0x000fea0003800000 */
.L_x_26:
        /* <DEDUP_REMOVED lines=16> */
.L_x_225:


//--------------------- .text._Z24standardize_block_kernelPfii --------------------------
	.section	.text._Z24standardize_block_kernelPfii,"ax",@progbits
	.align	128
        .global         _Z24standardize_block_kernelPfii
        .type           _Z24standardize_block_kernelPfii,@function
        .size           _Z24standardize_block_kernelPfii,(.L_x_218 - _Z24standardize_block_kernelPfii)
        .other          _Z24standardize_block_kernelPfii,@"STO_CUDA_ENTRY STV_DEFAULT"
_Z24standardize_block_kernelPfii:
.text._Z24standardize_block_kernelPfii:
        /* <DEDUP_REMOVED lines=11> */
[----:B------:R-:W2:Y:S01]  /*00b0*/  LDCU.64 UR8, c[0x0][0x358] ;  /* 0x00006b00ff0877ac */ /* 0x000ea20008000a00 */
[----:B0-----:R-:W-:Y:S01]  /*00c0*/  IMAD R4, R0, UR7, RZ ;  /* 0x0000000700047c24 */ /* 0x001fe2000f8e02ff */
[----:B------:R-:W-:-:S03]  /*00d0*/  UISETP.GE.AND UP0, UPT, UR7, 0x1, UPT ;  /* 0x000000010700788c */ /* 0x000fc6000bf06270 */
[----:B------:R-:W-:-:S03]  /*00e0*/  IMAD.WIDE R4, R4, 0x4, RZ ;  /* 0x0000000404047825 */ /* 0x000fc600078e02ff */
[----:B-1----:R-:W-:-:S04]  /*00f0*/  IADD3 R6, P0, PT, R4, UR10, RZ ;  /* 0x0000000a04067c10 */ /* 0x002fc8000ff1e0ff */
[----:B------:R-:W-:Y:S01]  /*0100*/  IADD3.X R7, PT, PT, R5, UR11, RZ, P0, !PT ;  /* 0x0000000b05077c10 */ /* 0x000fe200087fe4ff */
[----:B--2---:R-:W-:Y:S08]  /*0110*/  BRA.U !UP0, `(.L_x_27) ;  /* 0x00000005088c7547 */ /* 0x004ff0000b800000 */
[----:B------:R-:W-:Y:S01]  /*0120*/  UISETP.GE.U32.AND UP2, UPT, UR7, 0x10, UPT ;  /* 0x000000100700788c */ /* 0x000fe2000bf46070 */
[----:B------:R-:W-:Y:S01]  /*0130*/  MOV R9, RZ ;  /* 0x000000ff00097202 */ /* 0x000fe20000000f00 */
[----:B------:R-:W-:Y:S01]  /*0140*/  ULOP3.LUT UR4, UR7, 0xf, URZ, 0xc0, !UPT ;  /* 0x0000000f07047892 */ /* 0x000fe2000f8ec0ff */
[----:B------:R-:W-:-:S03]  /*0150*/  MOV R11, RZ ;  /* 0x000000ff000b7202 */ /* 0x000fc60000000f00 */
[----:B------:R-:W-:-:S03]  /*0160*/  UISETP.NE.AND UP1, UPT, UR4, URZ, UPT ;  /* 0x000000ff0400728c */ /* 0x000fc6000bf25270 */
[----:B------:R-:W-:Y:S08]  /*0170*/  BRA.U !UP2, `(.L_x_28) ;  /* 0x000000010aac7547 */ /* 0x000ff0000b800000 */
[----:B------:R-:W-:Y:S01]  /*0180*/  ULOP3.LUT UR5, UR7, 0x7ffffff0, URZ, 0xc0, !UPT ;  /* 0x7ffffff007057892 */ /* 0x000fe2000f8ec0ff */
[----:B------:R-:W-:Y:S02]  /*0190*/  IADD3 R2, P0, PT, R6, 0x20, RZ ;  /* 0x0000002006027810 */ /* 0x000fe40007f1e0ff */
[----:B------:R-:W-:Y:S01]  /*01a0*/  MOV R9, RZ ;  /* 0x000000ff00097202 */ /* 0x000fe20000000f00 */
[----:B------:R-:W-:Y:S01]  /*01b0*/  UIADD3 UR6, UPT, UPT, -UR5, URZ, URZ ;  /* 0x000000ff05067290 */ /* 0x000fe2000fffe1ff */
[----:B------:R-:W-:Y:S02]  /*01c0*/  IADD3.X R3, PT, PT, RZ, R7, RZ, P0, !PT ;  /* 0x00000007ff037210 */ /* 0x000fe400007fe4ff */
[----:B------:R-:W-:-:S09]  /*01d0*/  MOV R11, UR5 ;  /* 0x00000005000b7c02 */ /* 0x000fd20008000f00 */
.L_x_29:
[----:B------:R-:W2:Y:S04]  /*01e0*/  LDG.E R20, desc[UR8][R2.64+-0x20] ;  /* 0xffffe00802147981 */ /* 0x000ea8000c1e1900 */
[----:B------:R-:W3:Y:S04]  /*01f0*/  LDG.E R19, desc[UR8][R2.64+-0x1c] ;  /* 0xffffe40802137981 */ /* 0x000ee8000c1e1900 */
        /* <DEDUP_REMOVED lines=13> */
[----:B------:R0:W5:Y:S01]  /*02d0*/  LDG.E R0, desc[UR8][R2.64+0x1c] ;  /* 0x00001c0802007981 */ /* 0x000162000c1e1900 */
[----:B------:R-:W-:-:S04]  /*02e0*/  UIADD3 UR6, UPT, UPT, UR6, 0x10, URZ ;  /* 0x0000001006067890 */ /* 0x000fc8000fffe0ff */
[----:B------:R-:W-:Y:S01]  /*02f0*/  UISETP.NE.AND UP2, UPT, UR6, URZ, UPT ;  /* 0x000000ff0600728c */ /* 0x000fe2000bf45270 */
[----:B0-----:R-:W-:-:S04]  /*0300*/  IADD3 R2, P0, PT, R2, 0x40, RZ ;  /* 0x0000004002027810 */ /* 0x001fc80007f1e0ff */
[----:B------:R-:W-:Y:S01]  /*0310*/  IADD3.X R3, PT, PT, RZ, R3, RZ, P0, !PT ;  /* 0x00000003ff037210 */ /* 0x000fe200007fe4ff */
[----:B--2---:R-:W-:-:S04]  /*0320*/  FADD R20, R20, R9 ;  /* 0x0000000914147221 */ /* 0x004fc80000000000 */
[----:B---3--:R-:W-:-:S04]  /*0330*/  FADD R19, R20, R19 ;  /* 0x0000001314137221 */ /* 0x008fc80000000000 */
[----:B----4-:R-:W-:-:S04]  /*0340*/  FADD R19, R19, R22 ;  /* 0x0000001613137221 */ /* 0x010fc80000000000 */
[----:B-----5:R-:W-:-:S04]  /*0350*/  FADD R19, R19, R24 ;  /* 0x0000001813137221 */ /* 0x020fc80000000000 */
[----:B------:R-:W-:-:S04]  /*0360*/  FADD R19, R19, R26 ;  /* 0x0000001a13137221 */ /* 0x000fc80000000000 */
        /* <DEDUP_REMOVED lines=10> */
[----:B------:R-:W-:Y:S01]  /*0410*/  FADD R9, R13, R0 ;  /* 0x000000000d097221 */ /* 0x000fe20000000000 */
[----:B------:R-:W-:Y:S06]  /*0420*/  BRA.U UP2, `(.L_x_29) ;  /* 0xfffffffd026c7547 */ /* 0x000fec000b83ffff */
.L_x_28:
[----:B------:R-:W-:Y:S05]  /*0430*/  BRA.U !UP1, `(.L_x_27) ;  /* 0x0000000109c47547 */ /* 0x000fea000b800000 */
[----:B------:R-:W-:Y:S02]  /*0440*/  UISETP.GE.U32.AND UP1, UPT, UR4, 0x8, UPT ;  /* 0x000000080400788c */ /* 0x000fe4000bf26070 */
[----:B------:R-:W-:-:S04]  /*0450*/  ULOP3.LUT UR5, UR7, 0x7, URZ, 0xc0, !UPT ;  /* 0x0000000707057892 */ /* 0x000fc8000f8ec0ff */
[----:B------:R-:W-:-:S03]  /*0460*/  UISETP.NE.AND UP2, UPT, UR5, URZ, UPT ;  /* 0x000000ff0500728c */ /* 0x000fc6000bf45270 */
[----:B------:R-:W-:Y:S08]  /*0470*/  BRA.U !UP1, `(.L_x_30) ;  /* 0x0000000109487547 */ /* 0x000ff0000b800000 */
[----:B------:R-:W-:-:S05]  /*0480*/  IMAD.WIDE.U32 R2, R11, 0x4, R6 ;  /* 0x000000040b027825 */ /* 0x000fca00078e0006 */
[----:B------:R-:W2:Y:S04]  /*0490*/  LDG.E R0, desc[UR8][R2.64] ;  /* 0x0000000802007981 */ /* 0x000ea8000c1e1900 */
[----:B------:R-:W3:Y:S04]  /*04a0*/  LDG.E R13, desc[UR8][R2.64+0x4] ;  /* 0x00000408020d7981 */ /* 0x000ee8000c1e1900 */
[----:B------:R-:W4:Y:S04]  /*04b0*/  LDG.E R15, desc[UR8][R2.64+0x8] ;  /* 0x00000808020f7981 */ /* 0x000f28000c1e1900 */
[----:B------:R-:W5:Y:S04]  /*04c0*/  LDG.E R17, desc[UR8][R2.64+0xc] ;  /* 0x00000c0802117981 */ /* 0x000f68000c1e1900 */
[----:B------:R-:W5:Y:S04]  /*04d0*/  LDG.E R19, desc[UR8][R2.64+0x10] ;  /* 0x0000100802137981 */ /* 0x000f68000c1e1900 */
[----:B------:R-:W5:Y:S04]  /*04e0*/  LDG.E R21, desc[UR8][R2.64+0x14] ;  /* 0x0000140802157981 */ /* 0x000f68000c1e1900 */
[----:B------:R-:W5:Y:S04]  /*04f0*/  LDG.E R23, desc[UR8][R2.64+0x18] ;  /* 0x0000180802177981 */ /* 0x000f68000c1e1900 */
[----:B------:R-:W5:Y:S01]  /*0500*/  LDG.E R25, desc[UR8][R2.64+0x1c] ;  /* 0x00001c0802197981 */ /* 0x000f62000c1e1900 */
[----:B------:R-:W-:Y:S01]  /*0510*/  IADD3 R11, PT, PT, R11, 0x8, RZ ;  /* 0x000000080b0b7810 */ /* 0x000fe20007ffe0ff */
[----:B--2---:R-:W-:-:S04]  /*0520*/  FADD R0, R9, R0 ;  /* 0x0000000009007221 */ /* 0x004fc80000000000 */
[----:B---3--:R-:W-:-:S04]  /*0530*/  FADD R0, R0, R13 ;  /* 0x0000000d00007221 */ /* 0x008fc80000000000 */
[----:B----4-:R-:W-:-:S04]  /*0540*/  FADD R0, R0, R15 ;  /* 0x0000000f00007221 */ /* 0x010fc80000000000 */
[----:B-----5:R-:W-:-:S04]  /*0550*/  FADD R0, R0, R17 ;  /* 0x0000001100007221 */ /* 0x020fc80000000000 */
[----:B------:R-:W-:-:S04]  /*0560*/  FADD R0, R0, R19 ;  /* 0x0000001300007221 */ /* 0x000fc80000000000 */
[----:B------:R-:W-:-:S04]  /*0570*/  FADD R0, R0, R21 ;  /* 0x0000001500007221 */ /* 0x000fc80000000000 */
[----:B------:R-:W-:-:S04]  /*0580*/  FADD R0, R0, R23 ;  /* 0x0000001700007221 */ /* 0x000fc80000000000 */
[----:B------:R-:W-:-:S07]  /*0590*/  FADD R9, R0, R25 ;  /* 0x0000001900097221 */ /* 0x000fce0000000000 */
.L_x_30:
        /* <DEDUP_REMOVED lines=9> */
[----:B------:R-:W5:Y:S01]  /*0630*/  LDG.E R17, desc[UR8][R2.64+0xc] ;  /* 0x00000c0802117981 */ /* 0x000f62000c1e1900 */
[----:B------:R-:W-:Y:S01]  /*0640*/  IADD3 R11, PT, PT, R11, 0x4, RZ ;  /* 0x000000040b0b7810 */ /* 0x000fe20007ffe0ff */
[----:B--2---:R-:W-:-:S04]  /*0650*/  FADD R0, R9, R0 ;  /* 0x0000000009007221 */ /* 0x004fc80000000000 */
[----:B---3--:R-:W-:-:S04]  /*0660*/  FADD R0, R0, R13 ;  /* 0x0000000d00007221 */ /* 0x008fc80000000000 */
[----:B----4-:R-:W-:-:S04]  /*0670*/  FADD R0, R0, R15 ;  /* 0x0000000f00007221 */ /* 0x010fc80000000000 */
[----:B-----5:R-:W-:-:S07]  /*0680*/  FADD R9, R0, R17 ;  /* 0x0000001100097221 */ /* 0x020fce0000000000 */
.L_x_31:
[----:B------:R-:W-:Y:S05]  /*0690*/  BRA.U !UP2, `(.L_x_27) ;  /* 0x000000010a2c7547 */ /* 0x000fea000b800000 */
[----:B------:R-:W-:Y:S01]  /*06a0*/  IMAD.WIDE.U32 R2, R11, 0x4, R4 ;  /* 0x000000040b027825 */ /* 0x000fe200078e0004 */
[----:B------:R-:W-:Y:S02]  /*06b0*/  UIADD3 UR4, UPT, UPT, -UR4, URZ, URZ ;  /* 0x000000ff04047290 */ /* 0x000fe4000fffe1ff */
[----:B------:R-:W-:-:S04]  /*06c0*/  IADD3 R2, P0, PT, R2, UR10, RZ ;  /* 0x0000000a02027c10 */ /* 0x000fc8000ff1e0ff */
[----:B------:R-:W-:-:S09]  /*06d0*/  IADD3.X R3, PT, PT, R3, UR11, RZ, P0, !PT ;  /* 0x0000000b03037c10 */ /* 0x000fd200087fe4ff */
.L_x_32:
[----:B------:R0:W2:Y:S01]  /*06e0*/  LDG.E R0, desc[UR8][R2.64] ;  /* 0x0000000802007981 */ /* 0x0000a2000c1e1900 */
[----:B------:R-:W-:-:S04]  /*06f0*/  UIADD3 UR4, UPT, UPT, UR4, 0x1, URZ ;  /* 0x0000000104047890 */ /* 0x000fc8000fffe0ff */
[----:B------:R-:W-:Y:S01]  /*0700*/  UISETP.NE.AND UP1, UPT, UR4, URZ, UPT ;  /* 0x000000ff0400728c */ /* 0x000fe2000bf25270 */
[----:B0-----:R-:W-:-:S04]  /*0710*/  IADD3 R2, P0, PT, R2, 0x4, RZ ;  /* 0x0000000402027810 */ /* 0x001fc80007f1e0ff */
[----:B------:R-:W-:Y:S01]  /*0720*/  IADD3.X R3, PT, PT, RZ, R3, RZ, P0, !PT ;  /* 0x00000003ff037210 */ /* 0x000fe200007fe4ff */
[----:B--2---:R-:W-:-:S03]  /*0730*/  FADD R9, R0, R9 ;  /* 0x0000000900097221 */ /* 0x004fc60000000000 */
[----:B------:R-:W-:Y:S05]  /*0740*/  BRA.U UP1, `(.L_x_32) ;  /* 0xfffffffd01e47547 */ /* 0x000fea000b83ffff */
.L_x_27:
[----:B------:R-:W-:Y:S01]  /*0750*/  I2FP.F32.S32 R8, UR7 ;  /* 0x0000000700087c45 */ /* 0x000fe20008201400 */
[----:B------:R-:W-:Y:S03]  /*0760*/  BSSY.RECONVERGENT B2, `(.L_x_33) ;  /* 0x000000e000027945 */ /* 0x000fe60003800200 */
[----:B------:R-:W0:Y:S08]  /*0770*/  MUFU.RCP R3, R8 ;  /* 0x0000000800037308 */ /* 0x000e300000001000 */
[----:B------:R-:W1:Y:S01]  /*0780*/  FCHK P0, R9, R8 ;  /* 0x0000000809007302 */ /* 0x000e620000000000 */
[----:B0-----:R-:W-:-:S04]  /*0790*/  FFMA R0, -R8, R3, 1 ;  /* 0x3f80000008007423 */ /* 0x001fc80000000103 */
[----:B------:R-:W-:-:S04]  /*07a0*/  FFMA R0, R3, R0, R3 ;  /* 0x0000000003007223 */ /* 0x000fc80000000003 */
[----:B------:R-:W-:-:S04]  /*07b0*/  FFMA R3, R0, R9, RZ ;  /* 0x0000000900037223 */ /* 0x000fc800000000ff */
[----:B------:R-:W-:-:S04]  /*07c0*/  FFMA R2, -R8, R3, R9 ;  /* 0x0000000308027223 */ /* 0x000fc80000000109 */
[----:B------:R-:W-:Y:S01]  /*07d0*/  FFMA R0, R0, R2, R3 ;  /* 0x0000000200007223 */ /* 0x000fe20000000003 */
[----:B-1----:R-:W-:Y:S06]  /*07e0*/  @!P0 BRA `(.L_x_34) ;  /* 0x0000000000148947 */ /* 0x002fec0003800000 */
[----:B------:R-:W-:Y:S02]  /*07f0*/  MOV R0, R9 ;  /* 0x0000000900007202 */ /* 0x000fe40000000f00 */
[----:B------:R-:W-:Y:S02]  /*0800*/  MOV R3, R8 ;  /* 0x0000000800037202 */ /* 0x000fe40000000f00 */
[----:B------:R-:W-:-:S07]  /*0810*/  MOV R2, 0x830 ;  /* 0x0000083000027802 */ /* 0x000fce0000000f00 */
[----:B------:R-:W-:Y:S05]  /*0820*/  CALL.REL.NOINC `($__internal_1_$__cuda_sm3x_div_rn_noftz_f32_slowpath) ;  /* 0x0000002c00447944 */ /* 0x000fea0003c00000 */
[----:B------:R-:W-:-:S07]  /*0830*/  MOV R0, R15 ;  /* 0x0000000f00007202 */ /* 0x000fce0000000f00 */
.L_x_34:
[----:B------:R-:W-:Y:S05]  /*0840*/  BSYNC.RECONVERGENT B2 ;  /* 0x0000000000027941 */ /* 0x000fea0003800200 */
.L_x_33:
[----:B------:R-:W-:Y:S01]  /*0850*/  HFMA2 R17, -RZ, RZ, 0, 0 ;  /* 0x00000000ff117431 */ /* 0x000fe200000001ff */
[----:B------:R-:W-:Y:S06]  /*0860*/  BRA.U !UP0, `(.L_x_35) ;  /* 0x00000009088c7547 */ /* 0x000fec000b800000 */
[----:B------:R-:W0:Y:S01]  /*0870*/  LDCU UR4, c[0x0][0x388] ;  /* 0x00007100ff0477ac */ /* 0x000e220008000800 */
[----:B------:R-:W-:Y:S02]  /*0880*/  MOV R17, RZ ;  /* 0x000000ff00117202 */ /* 0x000fe40000000f00 */
[----:B------:R-:W-:Y:S01]  /*0890*/  MOV R9, RZ ;  /* 0x000000ff00097202 */ /* 0x000fe20000000f00 */
[----:B0-----:R-:W-:Y:S02]  /*08a0*/  UISETP.GE.U32.AND UP0, UPT, UR4, 0x10, UPT ;  /* 0x000000100400788c */ /* 0x001fe4000bf06070 */
[----:B------:R-:W-:-:S04]  /*08b0*/  ULOP3.LUT UR6, UR4, 0xf, URZ, 0xc0, !UPT ;  /* 0x0000000f04067892 */ /* 0x000fc8000f8ec0ff */
        /* <DEDUP_REMOVED lines=8> */
.L_x_37:
[----:B------:R-:W-:Y:S02]  /*0940*/  MOV R2, R10 ;  /* 0x0000000a00027202 */ /* 0x000fe40000000f00 */
[----:B------:R-:W-:-:S05]  /*0950*/  MOV R3, R11 ;  /* 0x0000000b00037202 */ /* 0x000fca0000000f00 */
        /* <DEDUP_REMOVED lines=13> */
[----:B--2---:R-:W-:-:S03]  /*0a30*/  FADD R18, R19, -R0 ;  /* 0x8000000013127221 */ /* 0x004fc60000000000 */
[----:B------:R-:W2:Y:S01]  /*0a40*/  LDG.E R19, desc[UR8][R2.64+0x8] ;  /* 0x0000080802137981 */ /* 0x000ea2000c1e1900 */
[----:B------:R-:W-:Y:S01]  /*0a50*/  FFMA R17, R18, R18, R17 ;  /* 0x0000001212117223 */ /* 0x000fe20000000011 */
[--C-:B---3--:R-:W-:Y:S02]  /*0a60*/  FADD R20, R10, -R0.reuse ;  /* 0x800000000a147221 */ /* 0x108fe40000000000 */
[----:B------:R-:W-:Y:S02]  /*0a70*/  STG.E desc[UR8][R2.64+-0x20], R18 ;  /* 0xffffe01202007986 */ /* 0x000fe4000c101908 */
[----:B------:R-:W-:Y:S02]  /*0a80*/  FFMA R22, R20, R20, R17 ;  /* 0x0000001414167223 */ /* 0x000fe40000000011 */
[----:B------:R-:W3:Y:S04]  /*0a90*/  LDG.E R10, desc[UR8][R2.64+0xc] ;  /* 0x00000c08020a7981 */ /* 0x000ee8000c1e1900 */
[----:B------:R-:W3:Y:S01]  /*0aa0*/  LDG.E R17, desc[UR8][R2.64+0x1c] ;  /* 0x00001c0802117981 */ /* 0x000ee2000c1e1900 */
[--C-:B----4-:R-:W-:Y:S01]  /*0ab0*/  FADD R27, R27, -R0.reuse ;  /* 0x800000001b1b7221 */ /* 0x110fe20000000000 */
[--C-:B-----5:R-:W-:Y:S01]  /*0ac0*/  FADD R29, R29, -R0.reuse ;  /* 0x800000001d1d7221 */ /* 0x120fe20000000000 */
[----:B------:R-:W-:Y:S01]  /*0ad0*/  FADD R25, R25, -R0 ;  /* 0x8000000019197221 */ /* 0x000fe20000000000 */
[----:B------:R-:W-:Y:S01]  /*0ae0*/  STG.E desc[UR8][R2.64+-0x1c], R20 ;  /* 0xffffe41402007986 */ /* 0x000fe2000c101908 */
[----:B------:R-:W-:-:S04]  /*0af0*/  FFMA R22, R27, R27, R22 ;  /* 0x0000001b1b167223 */ /* 0x000fc80000000016 */
[----:B------:R-:W-:Y:S01]  /*0b00*/  FFMA R22, R29, R29, R22 ;  /* 0x0000001d1d167223 */ /* 0x000fe20000000016 */
[----:B------:R-:W-:-:S03]  /*0b10*/  FADD R23, R23, -R0 ;  /* 0x8000000017177221 */ /* 0x000fc60000000000 */
[----:B------:R-:W-:Y:S01]  /*0b20*/  FFMA R22, R25, R25, R22 ;  /* 0x0000001919167223 */ /* 0x000fe20000000016 */
[----:B------:R-:W-:-:S03]  /*0b30*/  FADD R21, R21, -R0 ;  /* 0x8000000015157221 */ /* 0x000fc60000000000 */
[----:B------:R-:W-:Y:S01]  /*0b40*/  FFMA R22, R23, R23, R22 ;  /* 0x0000001717167223 */ /* 0x000fe20000000016 */
[----:B------:R-:W-:-:S03]  /*0b50*/  FADD R15, R15, -R0 ;  /* 0x800000000f0f7221 */ /* 0x000fc60000000000 */
[----:B------:R-:W-:Y:S01]  /*0b60*/  FFMA R22, R21, R21, R22 ;  /* 0x0000001515167223 */ /* 0x000fe20000000016 */
[----:B------:R-:W-:-:S03]  /*0b70*/  FADD R13, R13, -R0 ;  /* 0x800000000d0d7221 */ /* 0x000fc60000000000 */
[----:B------:R-:W-:Y:S01]  /*0b80*/  FFMA R22, R15, R15, R22 ;  /* 0x0000000f0f167223 */ /* 0x000fe20000000016 */
[----:B------:R-:W-:Y:S01]  /*0b90*/  FADD R11, R11, -R0 ;  /* 0x800000000b0b7221 */ /* 0x000fe20000000000 */
[----:B------:R0:W-:Y:S02]  /*0ba0*/  STG.E desc[UR8][R2.64+-0x18], R27 ;  /* 0xffffe81b02007986 */ /* 0x0001e4000c101908 */
[----:B------:R-:W-:Y:S02]  /*0bb0*/  FFMA R22, R13, R13, R22 ;  /* 0x0000000d0d167223 */ /* 0x000fe40000000016 */
[----:B------:R-:W-:Y:S02]  /*0bc0*/  STG.E desc[UR8][R2.64+-0x14], R29 ;  /* 0xffffec1d02007986 */ /* 0x000fe4000c101908 */
[----:B------:R-:W-:Y:S02]  /*0bd0*/  FFMA R22, R11, R11, R22 ;  /* 0x0000000b0b167223 */ /* 0x000fe40000000016 */
[----:B------:R1:W-:Y:S04]  /*0be0*/  STG.E desc[UR8][R2.64+-0x10], R25 ;  /* 0xfffff01902007986 */ /* 0x0003e8000c101908 */
[----:B------:R-:W-:Y:S01]  /*0bf0*/  STG.E desc[UR8][R2.64+-0xc], R23 ;  /* 0xfffff41702007986 */ /* 0x000fe2000c101908 */
[----:B0-----:R-:W-:-:S03]  /*0c00*/  FADD R27, R14, -R0 ;  /* 0x800000000e1b7221 */ /* 0x001fc60000000000 */
[----:B------:R0:W-:Y:S01]  /*0c10*/  STG.E desc[UR8][R2.64+-0x8], R21 ;  /* 0xfffff81502007986 */ /* 0x0001e2000c101908 */
[----:B-1----:R-:W-:-:S03]  /*0c20*/  FADD R25, R16, -R0 ;  /* 0x8000000010197221 */ /* 0x002fc60000000000 */
[----:B------:R-:W-:Y:S01]  /*0c30*/  STG.E desc[UR8][R2.64+-0x4], R15 ;  /* 0xfffffc0f02007986 */ /* 0x000fe2000c101908 */
[----:B0-----:R-:W-:-:S03]  /*0c40*/  FADD R21, R12, -R0 ;  /* 0x800000000c157221 */ /* 0x001fc60000000000 */
[----:B------:R-:W-:Y:S04]  /*0c50*/  STG.E desc[UR8][R2.64], R13 ;  /* 0x0000000d02007986 */ /* 0x000fe8000c101908 */
[----:B------:R-:W-:Y:S04]  /*0c60*/  STG.E desc[UR8][R2.64+0x10], R25 ;  /* 0x0000101902007986 */ /* 0x000fe8000c101908 */
[----:B------:R-:W-:Y:S04]  /*0c70*/  STG.E desc[UR8][R2.64+0x14], R27 ;  /* 0x0000141b02007986 */ /* 0x000fe8000c101908 */
[----:B------:R-:W-:Y:S01]  /*0c80*/  STG.E desc[UR8][R2.64+0x18], R21 ;  /* 0x0000181502007986 */ /* 0x000fe2000c101908 */
[----:B------:R-:W-:-:S04]  /*0c90*/  UIADD3 UR5, UPT, UPT, UR5, 0x10, URZ ;  /* 0x0000001005057890 */ /* 0x000fc8000fffe0ff */
[----:B------:R-:W-:Y:S01]  /*0ca0*/  UISETP.NE.AND UP0, UPT, UR5, URZ, UPT ;  /* 0x000000ff0500728c */ /* 0x000fe2000bf05270 */
[----:B------:R0:W-:Y:S01]  /*0cb0*/  STG.E desc[UR8][R2.64+0x4], R11 ;  /* 0x0000040b02007986 */ /* 0x0001e2000c101908 */
[--C-:B--2---:R-:W-:Y:S01]  /*0cc0*/  FADD R19, R19, -R0.reuse ;  /* 0x8000000013137221 */ /* 0x104fe20000000000 */
[--C-:B---3--:R-:W-:Y:S01]  /*0cd0*/  FADD R23, R10, -R0.reuse ;  /* 0x800000000a177221 */ /* 0x108fe20000000000 */
[----:B------:R-:W-:-:S03]  /*0ce0*/  FADD R29, R17, -R0 ;  /* 0x80000000111d7221 */ /* 0x000fc60000000000 */
[----:B------:R1:W-:Y:S01]  /*0cf0*/  STG.E desc[UR8][R2.64+0x8], R19 ;  /* 0x0000081302007986 */ /* 0x0003e2000c101908 */
[----:B------:R-:W-:-:S03]  /*0d00*/  FFMA R22, R19, R19, R22 ;  /* 0x0000001313167223 */ /* 0x000fc60000000016 */
[----:B------:R1:W-:Y:S04]  /*0d10*/  STG.E desc[UR8][R2.64+0xc], R23 ;  /* 0x00000c1702007986 */ /* 0x0003e8000c101908 */
[----:B------:R1:W-:Y:S01]  /*0d20*/  STG.E desc[UR8][R2.64+0x1c], R29 ;  /* 0x00001c1d02007986 */ /* 0x0003e2000c101908 */
[----:B------:R-:W-:-:S04]  /*0d30*/  FFMA R22, R23, R23, R22 ;  /* 0x0000001717167223 */ /* 0x000fc80000000016 */
[----:B------:R-:W-:-:S04]  /*0d40*/  FFMA R22, R25, R25, R22 ;  /* 0x0000001919167223 */ /* 0x000fc80000000016 */
[----:B------:R-:W-:Y:S01]  /*0d50*/  FFMA R22, R27, R27, R22 ;  /* 0x0000001b1b167223 */ /* 0x000fe20000000016 */
[----:B------:R-:W-:-:S03]  /*0d60*/  IADD3 R10, P0, PT, R2, 0x40, RZ ;  /* 0x00000040020a7810 */ /* 0x000fc60007f1e0ff */
[----:B------:R-:W-:Y:S01]  /*0d70*/  FFMA R22, R21, R21, R22 ;  /* 0x0000001515167223 */ /* 0x000fe20000000016 */
[----:B0-----:R-:W-:-:S03]  /*0d80*/  IADD3.X R11, PT, PT, RZ, R3, RZ, P0, !PT ;  /* 0x00000003ff0b7210 */ /* 0x001fc600007fe4ff */
[----:B------:R-:W-:Y:S01]  /*0d90*/  FFMA R17, R29, R29, R22 ;  /* 0x0000001d1d117223 */ /* 0x000fe20000000016 */
[----:B-1----:R-:W-:Y:S06]  /*0da0*/  BRA.U UP0, `(.L_x_37) ;  /* 0xfffffff900e47547 */ /* 0x002fec000b83ffff */
.L_x_36:
        /* <DEDUP_REMOVED lines=15> */
[--C-:B--2---:R-:W-:Y:S01]  /*0ea0*/  FADD R10, R11, -R0.reuse ;  /* 0x800000000b0a7221 */ /* 0x104fe20000000000 */
[----:B---3--:R-:W-:-:S03]  /*0eb0*/  FADD R12, R13, -R0 ;  /* 0x800000000d0c7221 */ /* 0x008fc60000000000 */
[----:B------:R-:W-:Y:S01]  /*0ec0*/  FFMA R17, R10, R10, R17 ;  /* 0x0000000a0a117223 */ /* 0x000fe20000000011 */
[----:B------:R0:W-:Y:S01]  /*0ed0*/  STG.E desc[UR8][R2.64], R10 ;  /* 0x0000000a02007986 */ /* 0x0001e2000c101908 */
[--C-:B----4-:R-:W-:Y:S02]  /*0ee0*/  FADD R14, R15, -R0.reuse ;  /* 0x800000000f0e7221 */ /* 0x110fe40000000000 */
[----:B------:R-:W-:Y:S01]  /*0ef0*/  FFMA R17, R12, R12, R17 ;  /* 0x0000000c0c117223 */ /* 0x000fe20000000011 */
[----:B------:R0:W-:Y:S01]  /*0f00*/  STG.E desc[UR8][R2.64+0x4], R12 ;  /* 0x0000040c02007986 */ /* 0x0001e2000c101908 */
[--C-:B-----5:R-:W-:Y:S02]  /*0f10*/  FADD R16, R19, -R0.reuse ;  /* 0x8000000013107221 */ /* 0x120fe40000000000 */
[----:B------:R-:W-:Y:S01]  /*0f20*/  FFMA R17, R14, R14, R17 ;  /* 0x0000000e0e117223 */ /* 0x000fe20000000011 */
[----:B------:R0:W-:Y:S01]  /*0f30*/  STG.E desc[UR8][R2.64+0x8], R14 ;  /* 0x0000080e02007986 */ /* 0x0001e2000c101908 */
[----:B------:R-:W-:-:S02]  /*0f40*/  FADD R18, R21, -R0 ;  /* 0x8000000015127221 */ /* 0x000fc40000000000 */
[----:B------:R-:W-:Y:S01]  /*0f50*/  FFMA R17, R16, R16, R17 ;  /* 0x0000001010117223 */ /* 0x000fe20000000011 */
[----:B------:R0:W-:Y:S01]  /*0f60*/  STG.E desc[UR8][R2.64+0xc], R16 ;  /* 0x00000c1002007986 */ /* 0x0001e2000c101908 */
[--C-:B------:R-:W-:Y:S02]  /*0f70*/  FADD R20, R23, -R0.reuse ;  /* 0x8000000017147221 */ /* 0x100fe40000000000 */
[----:B------:R-:W-:Y:S01]  /*0f80*/  FFMA R17, R18, R18, R17 ;  /* 0x0000001212117223 */ /* 0x000fe20000000011 */
[----:B------:R0:W-:Y:S01]  /*0f90*/  STG.E desc[UR8][R2.64+0x10], R18 ;  /* 0x0000101202007986 */ /* 0x0001e2000c101908 */
[--C-:B------:R-:W-:Y:S02]  /*0fa0*/  FADD R22, R25, -R0.reuse ;  /* 0x8000000019167221 */ /* 0x100fe40000000000 */
[----:B------:R-:W-:Y:S01]  /*0fb0*/  FFMA R17, R20, R20, R17 ;  /* 0x0000001414117223 */ /* 0x000fe20000000011 */
[----:B------:R0:W-:Y:S01]  /*0fc0*/  STG.E desc[UR8][R2.64+0x14], R20 ;  /* 0x0000141402007986 */ /* 0x0001e2000c101908 */
[----:B------:R-:W-:-:S02]  /*0fd0*/  FADD R24, R27, -R0 ;  /* 0x800000001b187221 */ /* 0x000fc40000000000 */
[----:B------:R-:W-:Y:S01]  /*0fe0*/  FFMA R17, R22, R22, R17 ;  /* 0x0000001616117223 */ /* 0x000fe20000000011 */
[----:B------:R0:W-:Y:S03]  /*0ff0*/  STG.E desc[UR8][R2.64+0x18], R22 ;  /* 0x0000181602007986 */ /* 0x0001e6000c101908 */
[----:B------:R-:W-:Y:S01]  /*1000*/  FFMA R17, R24, R24, R17 ;  /* 0x0000001818117223 */ /* 0x000fe20000000011 */
[----:B------:R0:W-:Y:S06]  /*1010*/  STG.E desc[UR8][R2.64+0x1c], R24 ;  /* 0x00001c1802007986 */ /* 0x0001ec000c101908 */
.L_x_38:
[----:B------:R-:W-:Y:S05]  /*1020*/  BRA.U !UP1, `(.L_x_35) ;  /* 0x00000001099c7547 */ /* 0x000fea000b800000 */
[----:B------:R-:W-:Y:S02]  /*1030*/  UISETP.GE.U32.AND UP0, UPT, UR5, 0x4, UPT ;  /* 0x000000040500788c */ /* 0x000fe4000bf06070 */
[----:B------:R-:W-:-:S04]  /*1040*/  ULOP3.LUT UR4, UR4, 0x3, URZ, 0xc0, !UPT ;  /* 0x0000000304047892 */ /* 0x000fc8000f8ec0ff */
[----:B------:R-:W-:-:S03]  /*1050*/  UISETP.NE.AND UP1, UPT, UR4, URZ, UPT ;  /* 0x000000ff0400728c */ /* 0x000fc6000bf25270 */
[----:B------:R-:W-:Y:S08]  /*1060*/  BRA.U !UP0, `(.L_x_39) ;  /* 0x0000000108487547 */ /* 0x000ff0000b800000 */
[----:B0-----:R-:W-:-:S05]  /*1070*/  IMAD.WIDE.U32 R2, R9, 0x4, R6 ;  /* 0x0000000409027825 */ /* 0x001fca00078e0006 */
[----:B------:R-:W2:Y:S04]  /*1080*/  LDG.E R11, desc[UR8][R2.64] ;  /* 0x00000008020b7981 */ /* 0x000ea8000c1e1900 */
[----:B------:R-:W3:Y:S04]  /*1090*/  LDG.E R13, desc[UR8][R2.64+0x4] ;  /* 0x00000408020d7981 */ /* 0x000ee8000c1e1900 */
[----:B------:R-:W4:Y:S04]  /*10a0*/  LDG.E R15, desc[UR8][R2.64+0x8] ;  /* 0x00000808020f7981 */ /* 0x000f28000c1e1900 */
[----:B------:R-:W5:Y:S01]  /*10b0*/  LDG.E R19, desc[UR8][R2.64+0xc] ;  /* 0x00000c0802137981 */ /* 0x000f62000c1e1900 */
[----:B------:R-:W-:Y:S01]  /*10c0*/  IADD3 R9, PT, PT, R9, 0x4, RZ ;  /* 0x0000000409097810 */ /* 0x000fe20007ffe0ff */
[--C-:B--2---:R-:W-:Y:S01]  /*10d0*/  FADD R10, R11, -R0.reuse ;  /* 0x800000000b0a7221 */ /* 0x104fe20000000000 */
[----:B---3--:R-:W-:-:S04]  /*10e0*/  FADD R12, R13, -R0 ;  /* 0x800000000d0c7221 */ /* 0x008fc80000000000 */
[----:B------:R1:W-:Y:S01]  /*10f0*/  STG.E desc[UR8][R2.64], R10 ;  /* 0x0000000a02007986 */ /* 0x0003e2000c101908 */
[----:B------:R-:W-:Y:S01]  /*1100*/  FFMA R17, R10, R10, R17 ;  /* 0x0000000a0a117223 */ /* 0x000fe20000000011 */
[--C-:B----4-:R-:W-:Y:S02]  /*1110*/  FADD R14, R15, -R0.reuse ;  /* 0x800000000f0e7221 */ /* 0x110fe40000000000 */
[----:B------:R1:W-:Y:S01]  /*1120*/  STG.E desc[UR8][R2.64+0x4], R12 ;  /* 0x0000040c02007986 */ /* 0x0003e2000c101908 */
[----:B------:R-:W-:Y:S01]  /*1130*/  FFMA R17, R12, R12, R17 ;  /* 0x0000000c0c117223 */ /* 0x000fe20000000011 */
[----:B-----5:R-:W-:Y:S02]  /*1140*/  FADD R16, R19, -R0 ;  /* 0x8000000013107221 */ /* 0x020fe40000000000 */
[----:B------:R1:W-:Y:S01]  /*1150*/  STG.E desc[UR8][R2.64+0x8], R14 ;  /* 0x0000080e02007986 */ /* 0x0003e2000c101908 */
[----:B------:R-:W-:-:S03]  /*1160*/  FFMA R17, R14, R14, R17 ;  /* 0x0000000e0e117223 */ /* 0x000fc60000000011 */
[----:B------:R1:W-:Y:S01]  /*1170*/  STG.E desc[UR8][R2.64+0xc], R16 ;  /* 0x00000c1002007986 */ /* 0x0003e2000c101908 */
[----:B------:R-:W-:-:S07]  /*1180*/  FFMA R17, R16, R16, R17 ;  /* 0x0000001010117223 */ /* 0x000fce0000000011 */
.L_x_39:
[----:B------:R-:W-:Y:S05]  /*1190*/  BRA.U !UP1, `(.L_x_35) ;  /* 0x0000000109407547 */ /* 0x000fea000b800000 */
[----:B------:R-:W2:Y:S01]  /*11a0*/  LDCU.64 UR6, c[0x0][0x380] ;  /* 0x00007000ff0677ac */ /* 0x000ea20008000a00 */
[----:B01----:R-:W-:Y:S01]  /*11b0*/  IMAD.WIDE.U32 R2, R9, 0x4, R4 ;  /* 0x0000000409027825 */ /* 0x003fe200078e0004 */
[----:B------:R-:W-:Y:S02]  /*11c0*/  UIADD3 UR4, UPT, UPT, -UR4, URZ, URZ ;  /* 0x000000ff04047290 */ /* 0x000fe4000fffe1ff */
[----:B--2---:R-:W-:-:S04]  /*11d0*/  IADD3 R9, P0, PT, R2, UR6, RZ ;  /* 0x0000000602097c10 */ /* 0x004fc8000ff1e0ff */
[----:B------:R-:W-:-:S09]  /*11e0*/  IADD3.X R12, PT, PT, R3, UR7, RZ, P0, !PT ;  /* 0x00000007030c7c10 */ /* 0x000fd200087fe4ff */
.L_x_40:
[----:B--2---:R-:W-:Y:S02]  /*11f0*/  MOV R2, R9 ;  /* 0x0000000900027202 */ /* 0x004fe40000000f00 */
[----:B------:R-:W-:-:S05]  /*1200*/  MOV R3, R12 ;  /* 0x0000000c00037202 */ /* 0x000fca0000000f00 */
[----:B------:R-:W2:Y:S01]  /*1210*/  LDG.E R9, desc[UR8][R2.64] ;  /* 0x0000000802097981 */ /* 0x000ea2000c1e1900 */
[----:B------:R-:W-:-:S04]  /*1220*/  UIADD3 UR4, UPT, UPT, UR4, 0x1, URZ ;  /* 0x0000000104047890 */ /* 0x000fc8000fffe0ff */
[----:B------:R-:W-:Y:S01]  /*1230*/  UISETP.NE.AND UP0, UPT, UR4, URZ, UPT ;  /* 0x000000ff0400728c */ /* 0x000fe2000bf05270 */
[----:B--2---:R-:W-:Y:S01]  /*1240*/  FADD R10, R9, -R0 ;  /* 0x80000000090a7221 */ /* 0x004fe20000000000 */
[----:B------:R-:W-:-:S03]  /*1250*/  IADD3 R9, P0, PT, R2, 0x4, RZ ;  /* 0x0000000402097810 */ /* 0x000fc60007f1e0ff */
[----:B------:R-:W-:Y:S01]  /*1260*/  FFMA R17, R10, R10, R17 ;  /* 0x0000000a0a117223 */ /* 0x000fe20000000011 */
[----:B------:R2:W-:Y:S01]  /*1270*/  STG.E desc[UR8][R2.64], R10 ;  /* 0x0000000a02007986 */ /* 0x0005e2000c101908 */
[----:B------:R-:W-:Y:S02]  /*1280*/  IADD3.X R12, PT, PT, RZ, R3, RZ, P0, !PT ;  /* 0x00000003ff0c7210 */ /* 0x000fe400007fe4ff */
[----:B------:R-:W-:Y:S06]  /*1290*/  BRA.U UP0, `(.L_x_40) ;  /* 0xfffffffd00d47547 */ /* 0x000fec000b83ffff */
.L_x_35:
[----:B012---:R-:W0:Y:S01]  /*12a0*/  MUFU.RCP R3, R8 ;  /* 0x0000000800037308 */ /* 0x007e220000001000 */
[----:B------:R-:W1:Y:S01]  /*12b0*/  LDC R2, c[0x0][0x388] ;  /* 0x0000e200ff027b82 */ /* 0x000e620000000800 */
[----:B------:R-:W-:Y:S06]  /*12c0*/  BSSY.RECONVERGENT B2, `(.L_x_41) ;  /* 0x000000e000027945 */ /* 0x000fec0003800200 */
[----:B------:R-:W2:Y:S01]  /*12d0*/  FCHK P0, R17, R8 ;  /* 0x0000000811007302 */ /* 0x000ea20000000000 */
[----:B0-----:R-:W-:-:S04]  /*12e0*/  FFMA R0, -R8, R3, 1 ;  /* 0x3f80000008007423 */ /* 0x001fc80000000103 */
[----:B------:R-:W-:-:S04]  /*12f0*/  FFMA R0, R3, R0, R3 ;  /* 0x0000000003007223 */ /* 0x000fc80000000003 */
[----:B------:R-:W-:Y:S01]  /*1300*/  FFMA R3, R0, R17, RZ ;  /* 0x0000001100037223 */ /* 0x000fe200000000ff */
[----:B-1----:R-:W-:-:S03]  /*1310*/  ISETP.GE.AND P2, PT, R2, 0x1, PT ;  /* 0x000000010200780c */ /* 0x002fc60003f46270 */
[----:B------:R-:W-:-:S04]  /*1320*/  FFMA R2, -R8, R3, R17 ;  /* 0x0000000308027223 */ /* 0x000fc80000000111 */
[----:B------:R-:W-:Y:S01]  /*1330*/  FFMA R0, R0, R2, R3 ;  /* 0x0000000200007223 */ /* 0x000fe20000000003 */
[----:B--2---:R-:W-:Y:S06]  /*1340*/  @!P0 BRA `(.L_x_42) ;  /* 0x0000000000148947 */ /* 0x004fec0003800000 */
[----:B------:R-:W-:Y:S02]  /*1350*/  MOV R0, R17 ;  /* 0x0000001100007202 */ /* 0x000fe40000000f00 */
[----:B------:R-:W-:Y:S02]  /*1360*/  MOV R3, R8 ;  /* 0x0000000800037202 */ /* 0x000fe40000000f00 */
[----:B------:R-:W-:-:S07]  /*1370*/  MOV R2, 0x1390 ;  /* 0x0000139000027802 */ /* 0x000fce0000000f00 */
[----:B------:R-:W-:Y:S05]  /*1380*/  CALL.REL.NOINC `($__internal_1_$__cuda_sm3x_div_rn_noftz_f32_slowpath) ;  /* 0x00000020006c7944 */ /* 0x000fea0003c00000 */
[----:B------:R-:W-:-:S07]  /*1390*/  MOV R0, R15 ;  /* 0x0000000f00007202 */ /* 0x000fce0000000f00 */
.L_x_42:
[----:B------:R-:W-:Y:S05]  /*13a0*/  BSYNC.RECONVERGENT B2 ;  /* 0x0000000000027941 */ /* 0x000fea0003800200 */
.L_x_41:
[----:B------:R-:W-:Y:S01]  /*13b0*/  IADD3 R2, PT, PT, R0, -0xd000000, RZ ;  /* 0xf300000000027810 */ /* 0x000fe20007ffe0ff */
[----:B------:R0:W1:Y:S01]  /*13c0*/  MUFU.RSQ R9, R0 ;  /* 0x0000000000097308 */ /* 0x0000620000001400 */
[----:B------:R-:W-:Y:S02]  /*13d0*/  BSSY.RECONVERGENT B0, `(.L_x_43) ;  /* 0x000000b000007945 */ /* 0x000fe40003800200 */
[----:B------:R-:W-:-:S13]  /*13e0*/  ISETP.GT.U32.AND P0, PT, R2, 0x727fffff, PT ;  /* 0x727fffff0200780c */ /* 0x000fda0003f04070 */
[----:B0-----:R-:W-:Y:S05]  /*13f0*/  @!P0 BRA `(.L_x_44) ;  /* 0x0000000000108947 */ /* 0x001fea0003800000 */
[----:B------:R-:W-:-:S07]  /*1400*/  MOV R11, 0x1420 ;  /* 0x00001420000b7802 */ /* 0x000fce0000000f00 */
[----:B-1----:R-:W-:Y:S05]  /*1410*/  CALL.REL.NOINC `($__internal_0_$__cuda_sm20_sqrt_rn_f32_slowpath) ;  /* 0x0000001c00ec7944 */ /* 0x002fea0003c00000 */
[----:B------:R-:W-:Y:S01]  /*1420*/  MOV R3, R0 ;  /* 0x0000000000037202 */ /* 0x000fe20000000f00 */
[----:B------:R-:W-:Y:S06]  /*1430*/  BRA `(.L_x_45) ;  /* 0x0000000000107947 */ /* 0x000fec0003800000 */
.L_x_44:
[C---:B-1----:R-:W-:Y:S01]  /*1440*/  FMUL.FTZ R3, R9.reuse, R0 ;  /* 0x0000000009037220 */ /* 0x042fe20000410000 */
[----:B------:R-:W-:-:S03]  /*1450*/  FMUL.FTZ R2, R9, 0.5 ;  /* 0x3f00000009027820 */ /* 0x000fc60000410000 */
[----:B------:R-:W-:-:S04]  /*1460*/  FFMA R0, -R3, R3, R0 ;  /* 0x0000000303007223 */ /* 0x000fc80000000100 */
[----:B------:R-:W-:-:S07]  /*1470*/  FFMA R3, R0, R2, R3 ;  /* 0x0000000200037223 */ /* 0x000fce0000000003 */
.L_x_45:
[----:B------:R-:W-:Y:S05]  /*1480*/  BSYNC.RECONVERGENT B0 ;  /* 0x0000000000007941 */ /* 0x000fea0003800200 */
.L_x_43:
[----:B------:R-:W-:Y:S05]  /*1490*/  @!P2 EXIT ;  /* 0x000000000000a94d */ /* 0x000fea0003800000 */
[----:B------:R-:W0:Y:S01]  /*14a0*/  LDCU UR4, c[0x0][0x388] ;  /* 0x00007100ff0477ac */ /* 0x000e220008000800 */
[----:B------:R-:W-:Y:S01]  /*14b0*/  HFMA2 R11, -RZ, RZ, 0, 0 ;  /* 0x00000000ff0b7431 */ /* 0x000fe200000001ff */
[----:B0-----:R-:W-:Y:S02]  /*14c0*/  UISETP.GE.U32.AND UP0, UPT, UR4, 0x10, UPT ;  /* 0x000000100400788c */ /* 0x001fe4000bf06070 */
[----:B------:R-:W-:-:S07]  /*14d0*/  ULOP3.LUT UR6, UR4, 0xf, URZ, 0xc0, !UPT ;  /* 0x0000000f04067892 */ /* 0x000fce000f8ec0ff */
[----:B------:R-:W-:Y:S05]  /*14e0*/  BRA.U !UP0, `(.L_x_46) ;  /* 0x00000011080c7547 */ /* 0x000fea000b800000 */
[----:B------:R-:W-:Y:S01]  /*14f0*/  ULOP3.LUT UR4, UR4, 0x7ffffff0, URZ, 0xc0, !UPT ;  /* 0x7ffffff004047892 */ /* 0x000fe2000f8ec0ff */
[----:B------:R-:W-:-:S03]  /*1500*/  IADD3 R0, P0, PT, R6, 0x20, RZ ;  /* 0x0000002006007810 */ /* 0x000fc60007f1e0ff */
[----:B------:R-:W-:Y:S01]  /*1510*/  UIADD3 UR5, UPT, UPT, -UR4, URZ, URZ ;  /* 0x000000ff04057290 */ /* 0x000fe2000fffe1ff */
[----:B------:R-:W-:Y:S02]  /*1520*/  IADD3.X R13, PT, PT, RZ, R7, RZ, P0, !PT ;  /* 0x00000007ff0d7210 */ /* 0x000fe400007fe4ff */
[----:B------:R-:W-:-:S09]  /*1530*/  MOV R11, UR4 ;  /* 0x00000004000b7c02 */ /* 0x000fd20008000f00 */
.L_x_79:
[----:B0-----:R-:W-:Y:S02]  /*1540*/  MOV R8, R0 ;  /* 0x0000000000087202 */ /* 0x001fe40000000f00 */
[----:B------:R-:W-:-:S05]  /*1550*/  MOV R9, R13 ;  /* 0x0000000d00097202 */ /* 0x000fca0000000f00 */
[----:B------:R-:W2:Y:S01]  /*1560*/  LDG.E R0, desc[UR8][R8.64+-0x20] ;  /* 0xffffe00808007981 */ /* 0x000ea2000c1e1900 */
[----:B------:R-:W0:Y:S01]  /*1570*/  MUFU.RCP R2, R3 ;  /* 0x0000000300027308 */ /* 0x000e220000001000 */
[----:B------:R-:W-:Y:S01]  /*1580*/  UIADD3 UR5, UPT, UPT, UR5, 0x10, URZ ;  /* 0x0000001005057890 */ /* 0x000fe2000fffe0ff */
[----:B------:R-:W-:Y:S03]  /*1590*/  BSSY.RECONVERGENT B2, `(.L_x_47) ;  /* 0x000000c000027945 */ /* 0x000fe60003800200 */
[----:B------:R-:W-:Y:S01]  /*15a0*/  UISETP.NE.AND UP0, UPT, UR5, URZ, UPT ;  /* 0x000000ff0500728c */ /* 0x000fe2000bf05270 */
[----:B0-----:R-:W-:-:S04]  /*15b0*/  FFMA R13, R2, -R3, 1 ;  /* 0x3f800000020d7423 */ /* 0x001fc80000000803 */
[----:B------:R-:W-:Y:S01]  /*15c0*/  FFMA R13, R2, R13, R2 ;  /* 0x0000000d020d7223 */ /* 0x000fe20000000002 */
[----:B--2---:R-:W0:Y:S03]  /*15d0*/  FCHK P0, R0, R3 ;  /* 0x0000000300007302 */ /* 0x004e260000000000 */
[----:B------:R-:W-:-:S04]  /*15e0*/  FFMA R2, R0, R13, RZ ;  /* 0x0000000d00027223 */ /* 0x000fc800000000ff */
[----:B------:R-:W-:-:S04]  /*15f0*/  FFMA R10, R2, -R3, R0 ;  /* 0x80000003020a7223 */ /* 0x000fc80000000000 */
[----:B------:R-:W-:Y:S01]  /*1600*/  FFMA R13, R13, R10, R2 ;  /* 0x0000000a0d0d7223 */ /* 0x000fe20000000002 */
[----:B0-----:R-:W-:Y:S06]  /*1610*/  @!P0 BRA `(.L_x_48) ;  /* 0x00000000000c8947 */ /* 0x001fec0003800000 */
[----:B------:R-:W-:-:S07]  /*1620*/  MOV R2, 0x1640 ;  /* 0x0000164000027802 */ /* 0x000fce0000000f00 */
[----:B------:R-:W-:Y:S05]  /*1630*/  CALL.REL.NOINC `($__internal_1_$__cuda_sm3x_div_rn_noftz_f32_slowpath) ;  /* 0x0000001c00c07944 */ /* 0x000fea0003c00000 */
[----:B------:R-:W-:-:S07]  /*1640*/  MOV R13, R15 ;  /* 0x0000000f000d7202 */ /* 0x000fce0000000f00 */
.L_x_48:
[----:B------:R-:W-:Y:S05]  /*1650*/  BSYNC.RECONVERGENT B2 ;  /* 0x0000000000027941 */ /* 0x000fea0003800200 */
.L_x_47:
[----:B------:R-:W2:Y:S01]  /*1660*/  LDG.E R17, desc[UR8][R8.64+-0x1c] ;  /* 0xffffe40808117981 */ /* 0x000ea2000c1e1900 */
[----:B------:R-:W0:Y:S01]  /*1670*/  MUFU.RCP R0, R3 ;  /* 0x0000000300007308 */ /* 0x000e220000001000 */
[----:B------:R-:W-:Y:S02]  /*1680*/  BSSY.RECONVERGENT B2, `(.L_x_49) ;  /* 0x000000c000027945 */ /* 0x000fe40003800200 */
[----:B------:R1:W-:Y:S01]  /*1690*/  STG.E desc[UR8][R8.64+-0x20], R13 ;  /* 0xffffe00d08007986 */ /* 0x0003e2000c101908 */
[----:B0-----:R-:W-:-:S04]  /*16a0*/  FFMA R15, R0, -R3, 1 ;  /* 0x3f800000000f7423 */ /* 0x001fc80000000803 */
[----:B------:R-:W-:Y:S01]  /*16b0*/  FFMA R0, R0, R15, R0 ;  /* 0x0000000f00007223 */ /* 0x000fe20000000000 */
[----:B--2---:R-:W0:Y:S03]  /*16c0*/  FCHK P0, R17, R3 ;  /* 0x0000000311007302 */ /* 0x004e260000000000 */
[----:B------:R-:W-:-:S04]  /*16d0*/  FFMA R2, R0, R17, RZ ;  /* 0x0000001100027223 */ /* 0x000fc800000000ff */
[----:B------:R-:W-:-:S04]  /*16e0*/  FFMA R15, R2, -R3, R17 ;  /* 0x80000003020f7223 */ /* 0x000fc80000000011 */
[----:B------:R-:W-:Y:S01]  /*16f0*/  FFMA R15, R0, R15, R2 ;  /* 0x0000000f000f7223 */ /* 0x000fe20000000002 */
[----:B01----:R-:W-:Y:S06]  /*1700*/  @!P0 BRA `(.L_x_50) ;  /* 0x00000000000c8947 */ /* 0x003fec0003800000 */
[----:B------:R-:W-:Y:S02]  /*1710*/  MOV R0, R17 ;  /* 0x0000001100007202 */ /* 0x000fe40000000f00 */
[----:B------:R-:W-:-:S07]  /*1720*/  MOV R2, 0x1740 ;  /* 0x0000174000027802 */ /* 0x000fce0000000f00 */
[----:B------:R-:W-:Y:S05]  /*1730*/  CALL.REL.NOINC `($__internal_1_$__cuda_sm3x_div_rn_noftz_f32_slowpath) ;  /* 0x0000001c00807944 */ /* 0x000fea0003c00000 */
.L_x_50:
[----:B------:R-:W-:Y:S05]  /*1740*/  BSYNC.RECONVERGENT B2 ;  /* 0x0000000000027941 */ /* 0x000fea0003800200 */
.L_x_49:
        /* <DEDUP_REMOVED lines=14> */
[----:B------:R-:W-:-:S07]  /*1830*/  MOV R13, R15 ;  /* 0x0000000f000d7202 */ /* 0x000fce0000000f00 */
.L_x_52:
[----:B------:R-:W-:Y:S05]  /*1840*/  BSYNC.RECONVERGENT B2 ;  /* 0x0000000000027941 */ /* 0x000fea0003800200 */
.L_x_51:
        /* <DEDUP_REMOVED lines=14> */
.L_x_54:
[----:B------:R-:W-:Y:S05]  /*1930*/  BSYNC.RECONVERGENT B2 ;  /* 0x0000000000027941 */ /* 0x000fea0003800200 */
.L_x_53:
        /* <DEDUP_REMOVED lines=15> */
.L_x_56:
[----:B------:R-:W-:Y:S05]  /*1a30*/  BSYNC.RECONVERGENT B2 ;  /* 0x0000000000027941 */ /* 0x000fea0003800200 */
.L_x_55:
        /* <DEDUP_REMOVED lines=14> */
.L_x_58:
[----:B------:R-:W-:Y:S05]  /*1b20*/  BSYNC.RECONVERGENT B2 ;  /* 0x0000000000027941 */ /* 0x000fea0003800200 */
.L_x_57:
        /* <DEDUP_REMOVED lines=15> */
.L_x_60:
[----:B------:R-:W-:Y:S05]  /*1c20*/  BSYNC.RECONVERGENT B2 ;  /* 0x0000000000027941 */ /* 0x000fea0003800200 */
.L_x_59:
        /* <DEDUP_REMOVED lines=14> */
.L_x_62:
[----:B------:R-:W-:Y:S05]  /*1d10*/  BSYNC.RECONVERGENT B2 ;  /* 0x0000000000027941 */ /* 0x000fea0003800200 */
.L_x_61:
        /* <DEDUP_REMOVED lines=15> */
.L_x_64:
[----:B------:R-:W-:Y:S05]  /*1e10*/  BSYNC.RECONVERGENT B2 ;  /* 0x0000000000027941 */ /* 0x000fea0003800200 */
.L_x_63:
        /* <DEDUP_REMOVED lines=14> */
.L_x_66:
[----:B------:R-:W-:Y:S05]  /*1f00*/  BSYNC.RECONVERGENT B2 ;  /* 0x0000000000027941 */ /* 0x000fea0003800200 */
.L_x_65:
        /* <DEDUP_REMOVED lines=15> */
.L_x_68:
[----:B------:R-:W-:Y:S05]  /*2000*/  BSYNC.RECONVERGENT B2 ;  /* 0x0000000000027941 */ /* 0x000fea0003800200 */
.L_x_67:
        /* <DEDUP_REMOVED lines=14> */
.L_x_70:
[----:B------:R-:W-:Y:S05]  /*20f0*/  BSYNC.RECONVERGENT B2 ;  /* 0x0000000000027941 */ /* 0x000fea0003800200 */
.L_x_69:
        /* <DEDUP_REMOVED lines=15> */
.L_x_72:
[----:B------:R-:W-:Y:S05]  /*21f0*/  BSYNC.RECONVERGENT B2 ;  /* 0x0000000000027941 */ /* 0x000fea0003800200 */
.L_x_71:
        /* <DEDUP_REMOVED lines=14> */
.L_x_74:
[----:B------:R-:W-:Y:S05]  /*22e0*/  BSYNC.RECONVERGENT B2 ;  /* 0x0000000000027941 */ /* 0x000fea0003800200 */
.L_x_73:
        /* <DEDUP_REMOVED lines=15> */
.L_x_76:
[----:B------:R-:W-:Y:S05]  /*23e0*/  BSYNC.RECONVERGENT B2 ;  /* 0x0000000000027941 */ /* 0x000fea0003800200 */
.L_x_75:
        /* <DEDUP_REMOVED lines=14> */
.L_x_78:
[----:B------:R-:W-:Y:S05]  /*24d0*/  BSYNC.RECONVERGENT B2 ;  /* 0x0000000000027941 */ /* 0x000fea0003800200 */
.L_x_77:
[----:B------:R0:W-:Y:S01]  /*24e0*/  STG.E desc[UR8][R8.64+0x1c], R15 ;  /* 0x00001c0f08007986 */ /* 0x0001e2000c101908 */
[----:B------:R-:W-:-:S04]  /*24f0*/  IADD3 R0, P0, PT, R8, 0x40, RZ ;  /* 0x0000004008007810 */ /* 0x000fc80007f1e0ff */
[----:B------:R-:W-:Y:S01]  /*2500*/  IADD3.X R13, PT, PT, RZ, R9, RZ, P0, !PT ;  /* 0x00000009ff0d7210 */ /* 0x000fe200007fe4ff */
[----:B------:R-:W-:Y:S08]  /*2510*/  BRA.U UP0, `(.L_x_79) ;  /* 0xfffffff100087547 */ /* 0x000ff0000b83ffff */
.L_x_46:
[----:B------:R-:W-:-:S13]  /*2520*/  ISETP.NE.AND P0, PT, RZ, UR6, PT ;  /* 0x00000006ff007c0c */ /* 0x000fda000bf05270 */
[----:B------:R-:W-:Y:S05]  /*2530*/  @!P0 EXIT ;  /* 0x000000000000894d */ /* 0x000fea0003800000 */
[----:B------:R-:W1:Y:S01]  /*2540*/  LDCU UR4, c[0x0][0x388] ;  /* 0x00007100ff0477ac */ /* 0x000e620008000800 */
[----:B------:R-:W-:Y:S02]  /*2550*/  UISETP.GE.U32.AND UP0, UPT, UR6, 0x8, UPT ;  /* 0x000000080600788c */ /* 0x000fe4000bf06070 */
[----:B-1----:R-:W-:-:S07]  /*2560*/  ULOP3.LUT UR4, UR4, 0x7, URZ, 0xc0, !UPT ;  /* 0x0000000704047892 */ /* 0x002fce000f8ec0ff */
[----:B------:R-:W-:Y:S05]  /*2570*/  BRA.U !UP0, `(.L_x_80) ;  /* 0x0000000508f87547 */ /* 0x000fea000b800000 */
[----:B0-----:R-:W-:-:S05]  /*2580*/  IMAD.WIDE.U32 R8, R11, 0x4, R6 ;  /* 0x000000040b087825 */ /* 0x001fca00078e0006 */
[----:B------:R-:W2:Y:S01]  /*2590*/  LDG.E R15, desc[UR8][R8.64] ;  /* 0x00000008080f7981 */ /* 0x000ea2000c1e1900 */
[----:B------:R-:W0:Y:S01]  /*25a0*/  MUFU.RCP R0, R3 ;  /* 0x0000000300007308 */ /* 0x000e220000001000 */
[----:B------:R-:W-:Y:S01]  /*25b0*/  BSSY.RECONVERGENT B2, `(.L_x_81) ;  /* 0x000000c000027945 */ /* 0x000fe20003800200 */
[----:B0-----:R-:W-:-:S04]  /*25c0*/  FFMA R13, R0, -R3, 1 ;  /* 0x3f800000000d7423 */ /* 0x001fc80000000803 */
[----:B------:R-:W-:Y:S02]  /*25d0*/  FFMA R0, R0, R13, R0 ;  /* 0x0000000d00007223 */ /* 0x000fe40000000000 */
[----:B--2---:R-:W0:Y:S02]  /*25e0*/  FCHK P0, R15, R3 ;  /* 0x000000030f007302 */ /* 0x004e240000000000 */
[----:B------:R-:W-:-:S04]  /*25f0*/  FFMA R2, R0, R15, RZ ;  /* 0x0000000f00027223 */ /* 0x000fc800000000ff */
[----:B------:R-:W-:-:S04]  /*2600*/  FFMA R13, R2, -R3, R15 ;  /* 0x80000003020d7223 */ /* 0x000fc8000000000f */
[----:B------:R-:W-:Y:S01]  /*2610*/  FFMA R13, R0, R13, R2 ;  /* 0x0000000d000d7223 */ /* 0x000fe20000000002 */
[----:B0-----:R-:W-:Y:S06]  /*2620*/  @!P0 BRA `(.L_x_82) ;  /* 0x0000000000108947 */ /* 0x001fec0003800000 */
[----:B------:R-:W-:Y:S02]  /*2630*/  MOV R0, R15 ;  /* 0x0000000f00007202 */ /* 0x000fe40000000f00 */
[----:B------:R-:W-:-:S07]  /*2640*/  MOV R2, 0x2660 ;  /* 0x0000266000027802 */ /* 0x000fce0000000f00 */
[----:B------:R-:W-:Y:S05]  /*2650*/  CALL.REL.NOINC `($__internal_1_$__cuda_sm3x_div_rn_noftz_f32_slowpath) ;  /* 0x0000000c00b87944 */ /* 0x000fea0003c00000 */
[----:B------:R-:W-:-:S07]  /*2660*/  MOV R13, R15 ;  /* 0x0000000f000d7202 */ /* 0x000fce0000000f00 */
.L_x_82:
[----:B------:R-:W-:Y:S05]  /*2670*/  BSYNC.RECONVERGENT B2 ;  /* 0x0000000000027941 */ /* 0x000fea0003800200 */
.L_x_81:
        /* <DEDUP_REMOVED lines=14> */
.L_x_84:
[----:B------:R-:W-:Y:S05]  /*2760*/  BSYNC.RECONVERGENT B2 ;  /* 0x0000000000027941 */ /* 0x000fea0003800200 */
.L_x_83:
        /* <DEDUP_REMOVED lines=15> */
.L_x_86:
[----:B------:R-:W-:Y:S05]  /*2860*/  BSYNC.RECONVERGENT B2 ;  /* 0x0000000000027941 */ /* 0x000fea0003800200 */
.L_x_85:
        /* <DEDUP_REMOVED lines=14> */
.L_x_88:
[----:B------:R-:W-:Y:S05]  /*2950*/  BSYNC.RECONVERGENT B2 ;  /* 0x0000000000027941 */ /* 0x000fea0003800200 */
.L_x_87:
        /* <DEDUP_REMOVED lines=15> */
.L_x_90:
[----:B------:R-:W-:Y:S05]  /*2a50*/  BSYNC.RECONVERGENT B2 ;  /* 0x0000000000027941 */ /* 0x000fea0003800200 */
.L_x_89:
        /* <DEDUP_REMOVED lines=14> */
.L_x_92:
[----:B------:R-:W-:Y:S05]  /*2b40*/  BSYNC.RECONVERGENT B2 ;  /* 0x0000000000027941 */ /* 0x000fea0003800200 */
.L_x_91:
        /* <DEDUP_REMOVED lines=15> */
.L_x_94:
[----:B------:R-:W-:Y:S05]  /*2c40*/  BSYNC.RECONVERGENT B2 ;  /* 0x0000000000027941 */ /* 0x000fea0003800200 */
.L_x_93:
        /* <DEDUP_REMOVED lines=14> */
.L_x_96:
[----:B------:R-:W-:Y:S05]  /*2d30*/  BSYNC.RECONVERGENT B2 ;  /* 0x0000000000027941 */ /* 0x000fea0003800200 */
.L_x_95:
[----:B------:R1:W-:Y:S01]  /*2d40*/  STG.E desc[UR8][R8.64+0x1c], R15 ;  /* 0x00001c0f08007986 */ /* 0x0003e2000c101908 */
[----:B------:R-:W-:-:S07]  /*2d50*/  IADD3 R11, PT, PT, R11, 0x8, RZ ;  /* 0x000000080b0b7810 */ /* 0x000fce0007ffe0ff */
.L_x_80:
[----:B------:R-:W-:-:S13]  /*2d60*/  ISETP.NE.AND P0, PT, RZ, UR4, PT ;  /* 0x00000004ff007c0c */ /* 0x000fda000bf05270 */
[----:B------:R-:W-:Y:S05]  /*2d70*/  @!P0 EXIT ;  /* 0x000000000000894d */ /* 0x000fea0003800000 */
[----:B------:R-:W2:Y:S01]  /*2d80*/  LDCU UR5, c[0x0][0x388] ;  /* 0x00007100ff0577ac */ /* 0x000ea20008000800 */
[----:B------:R-:W-:Y:S02]  /*2d90*/  UISETP.GE.U32.AND UP0, UPT, UR4, 0x4, UPT ;  /* 0x000000040400788c */ /* 0x000fe4000bf06070 */
[----:B--2---:R-:W-:-:S07]  /*2da0*/  ULOP3.LUT UR5, UR5, 0x3, URZ, 0xc0, !UPT ;  /* 0x0000000305057892 */ /* 0x004fce000f8ec0ff */
[----:B------:R-:W-:Y:S05]  /*2db0*/  BRA.U !UP0, `(.L_x_97) ;  /* 0x0000000508087547 */ /* 0x000fea000b800000 */
[----:B------:R-:W-:-:S05]  /*2dc0*/  IMAD.WIDE.U32 R6, R11, 0x4, R6 ;  /* 0x000000040b067825 */ /* 0x000fca00078e0006 */
[----:B------:R-:W2:Y:S01]  /*2dd0*/  LDG.E R13, desc[UR8][R6.64] ;  /* 0x00000008060d7981 */ /* 0x000ea2000c1e1900 */
[----:B------:R-:W0:Y:S01]  /*2de0*/  MUFU.RCP R0, R3 ;  /* 0x0000000300007308 */ /* 0x000e220000001000 */
[----:B------:R-:W-:Y:S01]  /*2df0*/  BSSY.RECONVERGENT B2, `(.L_x_98) ;  /* 0x000000c000027945 */ /* 0x000fe20003800200 */
[----:B01----:R-:W-:-:S04]  /*2e00*/  FFMA R9, R0, -R3, 1 ;  /* 0x3f80000000097423 */ /* 0x003fc80000000803 */
        /* <DEDUP_REMOVED lines=10> */
.L_x_99:
[----:B------:R-:W-:Y:S05]  /*2eb0*/  BSYNC.RECONVERGENT B2 ;  /* 0x0000000000027941 */ /* 0x000fea0003800200 */
.L_x_98:
        /* <DEDUP_REMOVED lines=15> */
.L_x_101:
[----:B------:R-:W-:Y:S05]  /*2fb0*/  BSYNC.RECONVERGENT B2 ;  /* 0x0000000000027941 */ /* 0x000fea0003800200 */
.L_x_100:
        /* <DEDUP_REMOVED lines=15> */
.L_x_103:
[----:B------:R-:W-:Y:S05]  /*30b0*/  BSYNC.RECONVERGENT B2 ;  /* 0x0000000000027941 */ /* 0x000fea0003800200 */
.L_x_102:
        /* <DEDUP_REMOVED lines=15> */
.L_x_105:
[----:B------:R-:W-:Y:S05]  /*31b0*/  BSYNC.RECONVERGENT B2 ;  /* 0x0000000000027941 */ /* 0x000fea0003800200 */
.L_x_104:
[----:B------:R2:W-:Y:S01]  /*31c0*/  STG.E desc[UR8][R6.64+0xc], R13 ;  /* 0x00000c0d06007986 */ /* 0x0005e2000c101908 */
[----:B------:R-:W-:-:S07]  /*31d0*/  IADD3 R11, PT, PT, R11, 0x4, RZ ;  /* 0x000000040b0b7810 */ /* 0x000fce0007ffe0ff */
.L_x_97:
[----:B------:R-:W-:-:S13]  /*31e0*/  ISETP.NE.AND P0, PT, RZ, UR5, PT ;  /* 0x00000005ff007c0c */ /* 0x000fda000bf05270 */
[----:B------:R-:W-:Y:S05]  /*31f0*/  @!P0 EXIT ;  /* 0x000000000000894d */ /* 0x000fea0003800000 */
[----:B------:R-:W3:Y:S01]  /*3200*/  LDCU.64 UR6, c[0x0][0x380] ;  /* 0x00007000ff0677ac */ /* 0x000ee20008000a00 */
[----:B------:R-:W-:Y:S01]  /*3210*/  IMAD.WIDE.U32 R4, R11, 0x4, R4 ;  /* 0x000000040b047825 */ /* 0x000fe200078e0004 */
[----:B------:R-:W-:Y:S02]  /*3220*/  UIADD3 UR4, UPT, UPT, -UR5, URZ, URZ ;  /* 0x000000ff05047290 */ /* 0x000fe4000fffe1ff */
[----:B---3--:R-:W-:-:S04]  /*3230*/  IADD3 R0, P0, PT, R4, UR6, RZ ;  /* 0x0000000604007c10 */ /* 0x008fc8000ff1e0ff */
[----:B01----:R-:W-:-:S09]  /*3240*/  IADD3.X R9, PT, PT, R5, UR7, RZ, P0, !PT ;  /* 0x0000000705097c10 */ /* 0x003fd200087fe4ff */
.L_x_108:
[----:B0-----:R-:W-:Y:S02]  /*3250*/  MOV R4, R0 ;  /* 0x0000000000047202 */ /* 0x001fe40000000f00 */
[----:B------:R-:W-:-:S05]  /*3260*/  MOV R5, R9 ;  /* 0x0000000900057202 */ /* 0x000fca0000000f00 */
[----:B------:R-:W3:Y:S01]  /*3270*/  LDG.E R9, desc[UR8][R4.64] ;  /* 0x0000000804097981 */ /* 0x000ee2000c1e1900 */
[----:B------:R-:W2:Y:S01]  /*3280*/  MUFU.RCP R0, R3 ;  /* 0x0000000300007308 */ /* 0x000ea20000001000 */
[----:B------:R-:W-:Y:S01]  /*3290*/  UIADD3 UR4, UPT, UPT, UR4, 0x1, URZ ;  /* 0x0000000104047890 */ /* 0x000fe2000fffe0ff */
[----:B------:R-:W-:Y:S03]  /*32a0*/  BSSY.RECONVERGENT B2, `(.L_x_106) ;  /* 0x000000d000027945 */ /* 0x000fe60003800200 */
[----:B------:R-:W-:Y:S01]  /*32b0*/  UISETP.NE.AND UP0, UPT, UR4, URZ, UPT ;  /* 0x000000ff0400728c */ /* 0x000fe2000bf05270 */
[----:B--2---:R-:W-:-:S04]  /*32c0*/  FFMA R7, R0, -R3, 1 ;  /* 0x3f80000000077423 */ /* 0x004fc80000000803 */
[----:B------:R-:W-:Y:S01]  /*32d0*/  FFMA R0, R0, R7, R0 ;  /* 0x0000000700007223 */ /* 0x000fe20000000000 */
[----:B---3--:R-:W0:Y:S03]  /*32e0*/  FCHK P0, R9, R3 ;  /* 0x0000000309007302 */ /* 0x008e260000000000 */
        /* <DEDUP_REMOVED lines=8> */
.L_x_107:
[----:B------:R-:W-:Y:S05]  /*3370*/  BSYNC.RECONVERGENT B2 ;  /* 0x0000000000027941 */ /* 0x000fea0003800200 */
.L_x_106:
[----:B------:R0:W-:Y:S01]  /*3380*/  STG.E desc[UR8][R4.64], R7 ;  /* 0x0000000704007986 */ /* 0x0001e2000c101908 */
[----:B------:R-:W-:-:S04]  /*3390*/  IADD3 R0, P0, PT, R4, 0x4, RZ ;  /* 0x0000000404007810 */ /* 0x000fc80007f1e0ff */
[----:B------:R-:W-:Y:S01]  /*33a0*/  IADD3.X R9, PT, PT, RZ, R5, RZ, P0, !PT ;  /* 0x00000005ff097210 */ /* 0x000fe200007fe4ff */
[----:B------:R-:W-:Y:S08]  /*33b0*/  BRA.U UP0, `(.L_x_108) ;  /* 0xfffffffd00a47547 */ /* 0x000ff0000b83ffff */
[----:B------:R-:W-:Y:S05]  /*33c0*/  EXIT ;  /* 0x000000000000794d */ /* 0x000fea0003800000 */
        .weak           $__internal_0_$__cuda_sm20_sqrt_rn_f32_slowpath
        .type           $__internal_0_$__cuda_sm20_sqrt_rn_f32_slowpath,@function
        .size           $__internal_0_$__cuda_sm20_sqrt_rn_f32_slowpath,($__internal_1_$__cuda_sm3x_div_rn_noftz_f32_slowpath - $__internal_0_$__cuda_sm20_sqrt_rn_f32_slowpath)
$__internal_0_$__cuda_sm20_sqrt_rn_f32_slowpath:
[----:B------:R-:W-:-:S13]  /*33d0*/  LOP3.LUT P0, RZ, R0, 0x7fffffff, RZ, 0xc0, !PT ;  /* 0x7fffffff00ff7812 */ /* 0x000fda000780c0ff */
[----:B------:R-:W-:Y:S01]  /*33e0*/  @!P0 MOV R2, R0 ;  /* 0x0000000000028202 */ /* 0x000fe20000000f00 */
[----:B------:R-:W-:Y:S06]  /*33f0*/  @!P0 BRA `(.L_x_109) ;  /* 0x0000000000408947 */ /* 0x000fec0003800000 */
[----:B------:R-:W-:-:S13]  /*3400*/  FSETP.GEU.FTZ.AND P0, PT, R0, RZ, PT ;  /* 0x000000ff0000720b */ /* 0x000fda0003f1e000 */
[----:B------:R-:W-:Y:S01]  /*3410*/  @!P0 MOV R2, 0x7fffffff ;  /* 0x7fffffff00028802 */ /* 0x000fe20000000f00 */
[----:B------:R-:W-:Y:S06]  /*3420*/  @!P0 BRA `(.L_x_109) ;  /* 0x0000000000348947 */ /* 0x000fec0003800000 */
[----:B------:R-:W-:-:S13]  /*3430*/  FSETP.GTU.FTZ.AND P0, PT, |R0|, +INF , PT ;  /* 0x7f8000000000780b */ /* 0x000fda0003f1c200 */
[----:B------:R-:W-:Y:S01]  /*3440*/  @P0 FADD.FTZ R2, R0, 1 ;  /* 0x3f80000000020421 */ /* 0x000fe20000010000 */
[----:B------:R-:W-:Y:S06]  /*3450*/  @P0 BRA `(.L_x_109) ;  /* 0x0000000000280947 */ /* 0x000fec0003800000 */
[----:B------:R-:W-:-:S13]  /*3460*/  FSETP.NEU.FTZ.AND P0, PT, |R0|, +INF , PT ;  /* 0x7f8000000000780b */ /* 0x000fda0003f1d200 */
[----:B------:R-:W-:-:S04]  /*3470*/  @P0 FFMA R3, R0, 1.84467440737095516160e+19, RZ ;  /* 0x5f80000000030823 */ /* 0x000fc800000000ff */
[----:B------:R-:W0:Y:S02]  /*3480*/  @P0 MUFU.RSQ R2, R3 ;  /* 0x0000000300020308 */ /* 0x000e240000001400 */
[----:B0-----:R-:W-:Y:S01]  /*3490*/  @P0 FMUL.FTZ R8, R3, R2 ;  /* 0x0000000203080220 */ /* 0x001fe20000410000 */
[----:B------:R-:W-:Y:S01]  /*34a0*/  @P0 FMUL.FTZ R10, R2, 0.5 ;  /* 0x3f000000020a0820 */ /* 0x000fe20000410000 */
[----:B------:R-:W-:Y:S02]  /*34b0*/  @!P0 MOV R2, R0 ;  /* 0x0000000000028202 */ /* 0x000fe40000000f00 */
[----:B------:R-:W-:-:S04]  /*34c0*/  @P0 FADD.FTZ R9, -R8, -RZ ;  /* 0x800000ff08090221 */ /* 0x000fc80000010100 */
[----:B------:R-:W-:-:S04]  /*34d0*/  @P0 FFMA R9, R8, R9, R3 ;  /* 0x0000000908090223 */ /* 0x000fc80000000003 */
[----:B------:R-:W-:-:S04]  /*34e0*/  @P0 FFMA R9, R9, R10, R8 ;  /* 0x0000000a09090223 */ /* 0x000fc80000000008 */
[----:B------:R-:W-:-:S07]  /*34f0*/  @P0 FMUL.FTZ R2, R9, 2.3283064365386962891e-10 ;  /* 0x2f80000009020820 */ /* 0x000fce0000410000 */
.L_x_109:
[----:B------:R-:W-:Y:S01]  /*3500*/  HFMA2 R3, -RZ, RZ, 0, 0 ;  /* 0x00000000ff037431 */ /* 0x000fe200000001ff */
[----:B------:R-:W-:Y:S02]  /*3510*/  MOV R0, R2 ;  /* 0x0000000200007202 */ /* 0x000fe40000000f00 */
[----:B------:R-:W-:-:S04]  /*3520*/  MOV R2, R11 ;  /* 0x0000000b00027202 */ /* 0x000fc80000000f00 */
[----:B------:R-:W-:Y:S05]  /*3530*/  RET.REL.NODEC R2 `(_Z24standardize_block_kernelPfii) ;  /* 0xffffffc802b07950 */ /* 0x000fea0003c3ffff */
        .weak           $__internal_1_$__cuda_sm3x_div_rn_noftz_f32_slowpath
        .type           $__internal_1_$__cuda_sm3x_div_rn_noftz_f32_slowpath,@function
        .size           $__internal_1_$__cuda_sm3x_div_rn_noftz_f32_slowpath,(.L_x_218 - $__internal_1_$__cuda_sm3x_div_rn_noftz_f32_slowpath)
$__internal_1_$__cuda_sm3x_div_rn_noftz_f32_slowpath:
[----:B------:R-:W-:Y:S01]  /*3540*/  SHF.R.U32.HI R10, RZ, 0x17, R3 ;  /* 0x00000017ff0a7819 */ /* 0x000fe20000011603 */
[----:B------:R-:W-:Y:S01]  /*3550*/  BSSY.RECONVERGENT B0, `(.L_x_110) ;  /* 0x0000063000007945 */ /* 0x000fe20003800200 */
[----:B------:R-:W-:Y:S02]  /*3560*/  SHF.R.U32.HI R12, RZ, 0x17, R0 ;  /* 0x00000017ff0c7819 */ /* 0x000fe40000011600 */
[----:B------:R-:W-:Y:S02]  /*3570*/  LOP3.LUT R10, R10, 0xff, RZ, 0xc0, !PT ;  /* 0x000000ff0a0a7812 */ /* 0x000fe400078ec0ff */
[----:B------:R-:W-:Y:S02]  /*3580*/  LOP3.LUT R18, R12, 0xff, RZ, 0xc0, !PT ;  /* 0x000000ff0c127812 */ /* 0x000fe400078ec0ff */
[----:B------:R-:W-:Y:S02]  /*3590*/  IADD3 R15, PT, PT, R10, -0x1, RZ ;  /* 0xffffffff0a0f7810 */ /* 0x000fe40007ffe0ff */
[----:B------:R-:W-:-:S02]  /*35a0*/  IADD3 R14, PT, PT, R18, -0x1, RZ ;  /* 0xffffffff120e7810 */ /* 0x000fc40007ffe0ff */
[----:B------:R-:W-:Y:S02]  /*35b0*/  ISETP.GT.U32.AND P0, PT, R15, 0xfd, PT ;  /* 0x000000fd0f00780c */ /* 0x000fe40003f04070 */
[----:B------:R-:W-:Y:S02]  /*35c0*/  MOV R13, R3 ;  /* 0x00000003000d7202 */ /* 0x000fe40000000f00 */
[----:B------:R-:W-:-:S13]  /*35d0*/  ISETP.GT.U32.OR P0, PT, R14, 0xfd, P0 ;  /* 0x000000fd0e00780c */ /* 0x000fda0000704470 */
[----:B------:R-:W-:Y:S01]  /*35e0*/  @!P0 MOV R12, RZ ;  /* 0x000000ff000c8202 */ /* 0x000fe20000000f00 */
[----:B------:R-:W-:Y:S06]  /*35f0*/  @!P0 BRA `(.L_x_111) ;  /* 0x00000000005c8947 */ /* 0x000fec0003800000 */
[----:B------:R-:W-:Y:S02]  /*3600*/  FSETP.GTU.FTZ.AND P0, PT, |R0|, +INF , PT ;  /* 0x7f8000000000780b */ /* 0x000fe40003f1c200 */
[----:B------:R-:W-:-:S04]  /*3610*/  FSETP.GTU.FTZ.AND P1, PT, |R3|, +INF , PT ;  /* 0x7f8000000300780b */ /* 0x000fc80003f3c200 */
[----:B------:R-:W-:-:S13]  /*3620*/  PLOP3.LUT P0, PT, P0, P1, PT, 0xf8, 0x8f ;  /* 0x00000000008f781c */ /* 0x000fda0000703f70 */
[----:B------:R-:W-:Y:S05]  /*3630*/  @P0 BRA `(.L_x_112) ;  /* 0x00000004004c0947 */ /* 0x000fea0003800000 */
[----:B------:R-:W-:-:S13]  /*3640*/  LOP3.LUT P0, RZ, R13, 0x7fffffff, R0, 0xc8, !PT ;  /* 0x7fffffff0dff7812 */ /* 0x000fda000780c800 */
[----:B------:R-:W-:Y:S05]  /*3650*/  @!P0 BRA `(.L_x_113) ;  /* 0x00000004003c8947 */ /* 0x000fea0003800000 */
[C---:B------:R-:W-:Y:S02]  /*3660*/  FSETP.NEU.FTZ.AND P3, PT, |R0|.reuse, +INF , PT ;  /* 0x7f8000000000780b */ /* 0x040fe40003f7d200 */
[----:B------:R-:W-:Y:S02]  /*3670*/  FSETP.NEU.FTZ.AND P1, PT, |R3|, +INF , PT ;  /* 0x7f8000000300780b */ /* 0x000fe40003f3d200 */
[----:B------:R-:W-:-:S11]  /*3680*/  FSETP.NEU.FTZ.AND P0, PT, |R0|, +INF , PT ;  /* 0x7f8000000000780b */ /* 0x000fd60003f1d200 */
[----:B------:R-:W-:Y:S05]  /*3690*/  @!P1 BRA !P3, `(.L_x_113) ;  /* 0x00000004002c9947 */ /* 0x000fea0005800000 */
[----:B------:R-:W-:-:S04]  /*36a0*/  LOP3.LUT P3, RZ, R0, 0x7fffffff, RZ, 0xc0, !PT ;  /* 0x7fffffff00ff7812 */ /* 0x000fc8000786c0ff */
[----:B------:R-:W-:-:S13]  /*36b0*/  PLOP3.LUT P1, PT, P1, P3, PT, 0x2f, 0xf2 ;  /* 0x0000000000f2781c */ /* 0x000fda0000f26577 */
[----:B------:R-:W-:Y:S05]  /*36c0*/  @P1 BRA `(.L_x_114) ;  /* 0x0000000400181947 */ /* 0x000fea0003800000 */
[----:B------:R-:W-:-:S04]  /*36d0*/  LOP3.LUT P1, RZ, R13, 0x7fffffff, RZ, 0xc0, !PT ;  /* 0x7fffffff0dff7812 */ /* 0x000fc8000782c0ff */
[----:B------:R-:W-:-:S13]  /*36e0*/  PLOP3.LUT P0, PT, P0, P1, PT, 0x2f, 0xf2 ;  /* 0x0000000000f2781c */ /* 0x000fda0000702577 */
[----:B------:R-:W-:Y:S05]  /*36f0*/  @P0 BRA `(.L_x_115) ;  /* 0x0000000400000947 */ /* 0x000fea0003800000 */
[----:B------:R-:W-:Y:S02]  /*3700*/  ISETP.GE.AND P0, PT, R14, RZ, PT ;  /* 0x000000ff0e00720c */ /* 0x000fe40003f06270 */
[----:B------:R-:W-:-:S11]  /*3710*/  ISETP.GE.AND P1, PT, R15, RZ, PT ;  /* 0x000000ff0f00720c */ /* 0x000fd60003f26270 */
[----:B------:R-:W-:Y:S01]  /*3720*/  @P0 MOV R12, RZ ;  /* 0x000000ff000c0202 */ /* 0x000fe20000000f00 */
[----:B------:R-:W-:Y:S01]  /*3730*/  @!P0 FFMA R0, R0, 1.84467440737095516160e+19, RZ ;  /* 0x5f80000000008823 */ /* 0x000fe200000000ff */
[----:B------:R-:W-:Y:S01]  /*3740*/  @!P0 MOV R12, 0xffffffc0 ;  /* 0xffffffc0000c8802 */ /* 0x000fe20000000f00 */
[----:B------:R-:W-:-:S03]  /*3750*/  @!P1 FFMA R13, R3, 1.84467440737095516160e+19, RZ ;  /* 0x5f800000030d9823 */ /* 0x000fc600000000ff */
[----:B------:R-:W-:-:S07]  /*3760*/  @!P1 IADD3 R12, PT, PT, R12, 0x40, RZ ;  /* 0x000000400c0c9810 */ /* 0x000fce0007ffe0ff */
.L_x_111:
[----:B------:R-:W-:Y:S01]  /*3770*/  LEA R14, R10, 0xc0800000, 0x17 ;  /* 0xc08000000a0e7811 */ /* 0x000fe200078eb8ff */
[----:B------:R-:W-:Y:S03]  /*3780*/  BSSY.RECONVERGENT B1, `(.L_x_116) ;  /* 0x0000036000017945 */ /* 0x000fe60003800200 */
[----:B------:R-:W-:Y:S02]  /*3790*/  IADD3 R16, PT, PT, -R14, R13, RZ ;  /* 0x0000000d0e107210 */ /* 0x000fe40007ffe1ff */
[----:B------:R-:W-:Y:S02]  /*37a0*/  IADD3 R13, PT, PT, R18, -0x7f, RZ ;  /* 0xffffff81120d7810 */ /* 0x000fe40007ffe0ff */
[----:B------:R-:W0:Y:S01]  /*37b0*/  MUFU.RCP R15, R16 ;  /* 0x00000010000f7308 */ /* 0x000e220000001000 */
[----:B------:R-:W-:Y:S02]  /*37c0*/  FADD.FTZ R17, -R16, -RZ ;  /* 0x800000ff10117221 */ /* 0x000fe40000010100 */
[C---:B------:R-:W-:Y:S01]  /*37d0*/  IMAD R0, R13.reuse, -0x800000, R0 ;  /* 0xff8000000d007824 */ /* 0x040fe200078e0200 */
[----:B------:R-:W-:-:S04]  /*37e0*/  IADD3 R13, PT, PT, R13, 0x7f, -R10 ;  /* 0x0000007f0d0d7810 */ /* 0x000fc80007ffe80a */
[----:B------:R-:W-:Y:S01]  /*37f0*/  IADD3 R13, PT, PT, R13, R12, RZ ;  /* 0x0000000c0d0d7210 */ /* 0x000fe20007ffe0ff */
[----:B0-----:R-:W-:-:S04]  /*3800*/  FFMA R14, R15, R17, 1 ;  /* 0x3f8000000f0e7423 */ /* 0x001fc80000000011 */
[----:B------:R-:W-:-:S04]  /*3810*/  FFMA R15, R15, R14, R15 ;  /* 0x0000000e0f0f7223 */ /* 0x000fc8000000000f */
[----:B------:R-:W-:-:S04]  /*3820*/  FFMA R14, R0, R15, RZ ;  /* 0x0000000f000e7223 */ /* 0x000fc800000000ff */
[----:B------:R-:W-:-:S04]  /*3830*/  FFMA R18, R17, R14, R0 ;  /* 0x0000000e11127223 */ /* 0x000fc80000000000 */
[----:B------:R-:W-:-:S04]  /*3840*/  FFMA R14, R15, R18, R14 ;  /* 0x000000120f0e7223 */ /* 0x000fc8000000000e */
[----:B------:R-:W-:-:S04]  /*3850*/  FFMA R17, R17, R14, R0 ;  /* 0x0000000e11117223 */ /* 0x000fc80000000000 */
[----:B------:R-:W-:-:S05]  /*3860*/  FFMA R0, R15, R17, R14 ;  /* 0x000000110f007223 */ /* 0x000fca000000000e */
[----:B------:R-:W-:-:S04]  /*3870*/  SHF.R.U32.HI R10, RZ, 0x17, R0 ;  /* 0x00000017ff0a7819 */ /* 0x000fc80000011600 */
[----:B------:R-:W-:-:S04]  /*3880*/  LOP3.LUT R10, R10, 0xff, RZ, 0xc0, !PT ;  /* 0x000000ff0a0a7812 */ /* 0x000fc800078ec0ff */
[----:B------:R-:W-:-:S04]  /*3890*/  IADD3 R16, PT, PT, R10, R13, RZ ;  /* 0x0000000d0a107210 */ /* 0x000fc80007ffe0ff */
[----:B------:R-:W-:-:S04]  /*38a0*/  IADD3 R10, PT, PT, R16, -0x1, RZ ;  /* 0xffffffff100a7810 */ /* 0x000fc80007ffe0ff */
[----:B------:R-:W-:-:S13]  /*38b0*/  ISETP.GE.U32.AND P0, PT, R10, 0xfe, PT ;  /* 0x000000fe0a00780c */ /* 0x000fda0003f06070 */
[----:B------:R-:W-:Y:S05]  /*38c0*/  @!P0 BRA `(.L_x_117) ;  /* 0x0000000000808947 */ /* 0x000fea0003800000 */
[----:B------:R-:W-:-:S13]  /*38d0*/  ISETP.GT.AND P0, PT, R16, 0xfe, PT ;  /* 0x000000fe1000780c */ /* 0x000fda0003f04270 */
[----:B------:R-:W-:Y:S05]  /*38e0*/  @P0 BRA `(.L_x_118) ;  /* 0x00000000006c0947 */ /* 0x000fea0003800000 */
[----:B------:R-:W-:-:S13]  /*38f0*/  ISETP.GE.AND P0, PT, R16, 0x1, PT ;  /* 0x000000011000780c */ /* 0x000fda0003f06270 */
[----:B------:R-:W-:Y:S05]  /*3900*/  @P0 BRA `(.L_x_119) ;  /* 0x0000000000740947 */ /* 0x000fea0003800000 */
[----:B------:R-:W-:Y:S02]  /*3910*/  ISETP.GE.AND P0, PT, R16, -0x18, PT ;  /* 0xffffffe81000780c */ /* 0x000fe40003f06270 */
[----:B------:R-:W-:-:S11]  /*3920*/  LOP3.LUT R0, R0, 0x80000000, RZ, 0xc0, !PT ;  /* 0x8000000000007812 */ /* 0x000fd600078ec0ff */
[----:B------:R-:W-:Y:S05]  /*3930*/  @!P0 BRA `(.L_x_119) ;  /* 0x0000000000688947 */ /* 0x000fea0003800000 */
[CCC-:B------:R-:W-:Y:S01]  /*3940*/  FFMA.RZ R10, R15.reuse, R17.reuse, R14.reuse ;  /* 0x000000110f0a7223 */ /* 0x1c0fe2000000c00e */
[C---:B------:R-:W-:Y:S02]  /*3950*/  IADD3 R13, PT, PT, R16.reuse, 0x20, RZ ;  /* 0x00000020100d7810 */ /* 0x040fe40007ffe0ff */
[----:B------:R-:W-:Y:S02]  /*3960*/  ISETP.NE.AND P3, PT, R16, RZ, PT ;  /* 0x000000ff1000720c */ /* 0x000fe40003f65270 */
[----:B------:R-:W-:Y:S01]  /*3970*/  LOP3.LUT R12, R10, 0x7fffff, RZ, 0xc0, !PT ;  /* 0x007fffff0a0c7812 */ /* 0x000fe200078ec0ff */
[CCC-:B------:R-:W-:Y:S01]  /*3980*/  FFMA.RP R10, R15.reuse, R17.reuse, R14.reuse ;  /* 0x000000110f0a7223 */ /* 0x1c0fe2000000800e */
[----:B------:R-:W-:Y:S01]  /*3990*/  FFMA.RM R15, R15, R17, R14 ;  /* 0x000000110f0f7223 */ /* 0x000fe2000000400e */
[----:B------:R-:W-:Y:S02]  /*39a0*/  ISETP.NE.AND P1, PT, R16, RZ, PT ;  /* 0x000000ff1000720c */ /* 0x000fe40003f25270 */
[----:B------:R-:W-:-:S02]  /*39b0*/  LOP3.LUT R12, R12, 0x800000, RZ, 0xfc, !PT ;  /* 0x008000000c0c7812 */ /* 0x000fc400078efcff */
[----:B------:R-:W-:Y:S02]  /*39c0*/  IADD3 R14, PT, PT, -R16, RZ, RZ ;  /* 0x000000ff100e7210 */ /* 0x000fe40007ffe1ff */
[----:B------:R-:W-:Y:S02]  /*39d0*/  SHF.L.U32 R13, R12, R13, RZ ;  /* 0x0000000d0c0d7219 */ /* 0x000fe400000006ff */
[----:B------:R-:W-:Y:S02]  /*39e0*/  FSETP.NEU.FTZ.AND P0, PT, R10, R15, PT ;  /* 0x0000000f0a00720b */ /* 0x000fe40003f1d000 */
[----:B------:R-:W-:Y:S02]  /*39f0*/  SEL R15, R14, RZ, P3 ;  /* 0x000000ff0e0f7207 */ /* 0x000fe40001800000 */
[----:B------:R-:W-:Y:S02]  /*3a00*/  ISETP.NE.AND P1, PT, R13, RZ, P1 ;  /* 0x000000ff0d00720c */ /* 0x000fe40000f25270 */
[----:B------:R-:W-:-:S02]  /*3a10*/  SHF.R.U32.HI R15, RZ, R15, R12 ;  /* 0x0000000fff0f7219 */ /* 0x000fc4000001160c */
[----:B------:R-:W-:Y:S02]  /*3a20*/  PLOP3.LUT P0, PT, P0, P1, PT, 0xf8, 0x8f ;  /* 0x00000000008f781c */ /* 0x000fe40000703f70 */
[----:B------:R-:W-:Y:S02]  /*3a30*/  SHF.R.U32.HI R13, RZ, 0x1, R15 ;  /* 0x00000001ff0d7819 */ /* 0x000fe4000001160f */
[----:B------:R-:W-:-:S04]  /*3a40*/  SEL R10, RZ, 0x1, !P0 ;  /* 0x00000001ff0a7807 */ /* 0x000fc80004000000 */
[----:B------:R-:W-:-:S04]  /*3a50*/  LOP3.LUT R10, R10, 0x1, R13, 0xf8, !PT ;  /* 0x000000010a0a7812 */ /* 0x000fc800078ef80d */
[----:B------:R-:W-:-:S04]  /*3a60*/  LOP3.LUT R10, R10, R15, RZ, 0xc0, !PT ;  /* 0x0000000f0a0a7212 */ /* 0x000fc800078ec0ff */
[----:B------:R-:W-:-:S04]  /*3a70*/  IADD3 R13, PT, PT, R13, R10, RZ ;  /* 0x0000000a0d0d7210 */ /* 0x000fc80007ffe0ff */
[----:B------:R-:W-:Y:S01]  /*3a80*/  LOP3.LUT R0, R13, R0, RZ, 0xfc, !PT ;  /* 0x000000000d007212 */ /* 0x000fe200078efcff */
[----:B------:R-:W-:Y:S06]  /*3a90*/  BRA `(.L_x_119) ;  /* 0x0000000000107947 */ /* 0x000fec0003800000 */
.L_x_118:
[----:B------:R-:W-:-:S04]  /*3aa0*/  LOP3.LUT R0, R0, 0x80000000, RZ, 0xc0, !PT ;  /* 0x8000000000007812 */ /* 0x000fc800078ec0ff */
[----:B------:R-:W-:Y:S01]  /*3ab0*/  LOP3.LUT R0, R0, 0x7f800000, RZ, 0xfc, !PT ;  /* 0x7f80000000007812 */ /* 0x000fe200078efcff */
[----:B------:R-:W-:Y:S06]  /*3ac0*/  BRA `(.L_x_119) ;  /* 0x0000000000047947 */ /* 0x000fec0003800000 */
.L_x_117:
[----:B------:R-:W-:-:S07]  /*3ad0*/  LEA R0, R13, R0, 0x17 ;  /* 0x000000000d007211 */ /* 0x000fce00078eb8ff */
.L_x_119:
[----:B------:R-:W-:Y:S05]  /*3ae0*/  BSYNC.RECONVERGENT B1 ;  /* 0x0000000000017941 */ /* 0x000fea0003800200 */
.L_x_116:
[----:B------:R-:W-:Y:S05]  /*3af0*/  BRA `(.L_x_120) ;  /* 0x0000000000207947 */ /* 0x000fea0003800000 */
.L_x_115:
[----:B------:R-:W-:-:S04]  /*3b00*/  LOP3.LUT R0, R13, 0x80000000, R0, 0x48, !PT ;  /* 0x800000000d007812 */ /* 0x000fc800078e4800 */
[----:B------:R-:W-:Y:S01]  /*3b10*/  LOP3.LUT R0, R0, 0x7f800000, RZ, 0xfc, !PT ;  /* 0x7f80000000007812 */ /* 0x000fe200078efcff */
[----:B------:R-:W-:Y:S06]  /*3b20*/  BRA `(.L_x_120) ;  /* 0x0000000000147947 */ /* 0x000fec0003800000 */
.L_x_114:
[----:B------:R-:W-:Y:S01]  /*3b30*/  LOP3.LUT R0, R13, 0x80000000, R0, 0x48, !PT ;  /* 0x800000000d007812 */ /* 0x000fe200078e4800 */
[----:B------:R-:W-:Y:S06]  /*3b40*/  BRA `(.L_x_120) ;  /* 0x00000000000c7947 */ /* 0x000fec0003800000 */
.L_x_113:
[----:B------:R-:W0:Y:S01]  /*3b50*/  MUFU.RSQ R0, -QNAN ;  /* 0xffc0000000007908 */ /* 0x000e220000001400 */
[----:B------:R-:W-:Y:S05]  /*3b60*/  BRA `(.L_x_120) ;  /* 0x0000000000047947 */ /* 0x000fea0003800000 */
.L_x_112:
[----:B------:R-:W-:-:S07]  /*3b70*/  FADD.FTZ R0, R0, R3 ;  /* 0x0000000300007221 */ /* 0x000fce0000010000 */
.L_x_120:
[----:B------:R-:W-:Y:S05]  /*3b80*/  BSYNC.RECONVERGENT B0 ;  /* 0x0000000000007941 */ /* 0x000fea0003800200 */
.L_x_110:
[----:B------:R-:W-:Y:S01]  /*3b90*/  HFMA2 R13, -RZ, RZ, 0, 0 ;  /* 0x00000000ff0d7431 */ /* 0x000fe200000001ff */
[----:B------:R-:W-:Y:S02]  /*3ba0*/  MOV R12, R2 ;  /* 0x00000002000c7202 */ /* 0x000fe40000000f00 */
[----:B0-----:R-:W-:Y:S02]  /*3bb0*/  MOV R15, R0 ;  /* 0x00000000000f7202 */ /* 0x001fe40000000f00 */
[----:B------:R-:W-:Y:S05]  /*3bc0*/  RET.REL.NODEC R12 `(_Z24standardize_block_kernelPfii) ;  /* 0xffffffc40c0c7950 */ /* 0x000fea0003c3ffff */
.L_x_121:
        /* <DEDUP_REMOVED lines=11> */
.L_x_218:


//--------------------- .text._Z24standardize_block_kernelPfi --------------------------
	.section	.text._Z24standardize_block_kernelPfi,"ax",@progbits
	.align	128
        .global         _Z24standardize_block_kernelPfi
        .type           _Z24standardize_block_kernelPfi,@function
        .size           _Z24standardize_block_kernelPfi,(.L_x_220 - _Z24standardize_block_kernelPfi)
        .other          _Z24standardize_block_kernelPfi,@"STO_CUDA_ENTRY STV_DEFAULT"
_Z24standardize_block_kernelPfi:
.text._Z24standardize_block_kernelPfi:
[----:B------:R-:W-:Y:S01]  /*0000*/  LDC R1, c[0x0][0x37c] ;  /* 0x0000df00ff017b82 */ /* 0x000fe20000000800 */
[----:B------:R-:W0:Y:S01]  /*0010*/  S2R R0, SR_TID.X ;  /* 0x0000000000007919 */ /* 0x000e220000002100 */
[----:B------:R-:W0:Y:S01]  /*0020*/  LDCU UR4, c[0x0][0x360] ;  /* 0x00006c00ff0477ac */ /* 0x000e220008000800 */
[----:B------:R-:W-:Y:S01]  /*0030*/  HFMA2 R9, -RZ, RZ, 0, 0 ;  /* 0x00000000ff097431 */ /* 0x000fe200000001ff */
[----:B------:R-:W0:Y:S01]  /*0040*/  S2R R3, SR_CTAID.X ;  /* 0x0000000000037919 */ /* 0x000e220000002500 */
[----:B------:R-:W1:Y:S01]  /*0050*/  LDCU UR7, c[0x0][0x388] ;  /* 0x00007100ff0777ac */ /* 0x000e620008000800 */
[----:B------:R-:W2:Y:S01]  /*0060*/  LDCU.64 UR10, c[0x0][0x380] ;  /* 0x00007000ff0a77ac */ /* 0x000ea20008000a00 */
[----:B------:R-:W3:Y:S01]  /*0070*/  LDCU.64 UR8, c[0x0][0x358] ;  /* 0x00006b00ff0877ac */ /* 0x000ee20008000a00 */
[----:B-1----:R-:W-:Y:S01]  /*0080*/  UISETP.GE.AND UP0, UPT, UR7, 0x1, UPT ;  /* 0x000000010700788c */ /* 0x002fe2000bf06270 */
[----:B0-----:R-:W-:-:S04]  /*0090*/  IMAD R0, R3, UR4, R0 ;  /* 0x0000000403007c24 */ /* 0x001fc8000f8e0200 */
[----:B------:R-:W-:-:S04]  /*00a0*/  IMAD R0, R0, UR7, RZ ;  /* 0x0000000700007c24 */ /* 0x000fc8000f8e02ff */
[----:B------:R-:W-:-:S03]  /*00b0*/  IMAD.WIDE R4, R0, 0x4, RZ ;  /* 0x0000000400047825 */ /* 0x000fc600078e02ff */
[----:B--2---:R-:W-:-:S04]  /*00c0*/  IADD3 R6, P0, PT, R4, UR10, RZ ;  /* 0x0000000a04067c10 */ /* 0x004fc8000ff1e0ff */
[----:B------:R-:W-:Y:S01]  /*00d0*/  IADD3.X R7, PT, PT, R5, UR11, RZ, P0, !PT ;  /* 0x0000000b05077c10 */ /* 0x000fe200087fe4ff */
[----:B---3--:R-:W-:Y:S08]  /*00e0*/  BRA.U !UP0, `(.L_x_122) ;  /* 0x00000005088c7547 */ /* 0x008ff0000b800000 */
        /* <DEDUP_REMOVED lines=12> */
.L_x_124:
        /* <DEDUP_REMOVED lines=37> */
.L_x_123:
        /* <DEDUP_REMOVED lines=23> */
.L_x_125:
        /* <DEDUP_REMOVED lines=15> */
.L_x_126:
[----:B------:R-:W-:Y:S05]  /*0660*/  BRA.U !UP2, `(.L_x_122) ;  /* 0x000000010a2c7547 */ /* 0x000fea000b800000 */
[----:B------:R-:W-:Y:S01]  /*0670*/  IMAD.WIDE.U32 R2, R11, 0x4, R4 ;  /* 0x000000040b027825 */ /* 0x000fe200078e0004 */
[----:B------:R-:W-:Y:S02]  /*0680*/  UIADD3 UR4, UPT, UPT, -UR4, URZ, URZ ;  /* 0x000000ff04047290 */ /* 0x000fe4000fffe1ff */
[----:B------:R-:W-:-:S04]  /*0690*/  IADD3 R2, P0, PT, R2, UR10, RZ ;  /* 0x0000000a02027c10 */ /* 0x000fc8000ff1e0ff */
[----:B------:R-:W-:-:S09]  /*06a0*/  IADD3.X R3, PT, PT, R3, UR11, RZ, P0, !PT ;  /* 0x0000000b03037c10 */ /* 0x000fd200087fe4ff */
.L_x_127:
[----:B------:R0:W2:Y:S01]  /*06b0*/  LDG.E R0, desc[UR8][R2.64] ;  /* 0x0000000802007981 */ /* 0x0000a2000c1e1900 */
[----:B------:R-:W-:-:S04]  /*06c0*/  UIADD3 UR4, UPT, UPT, UR4, 0x1, URZ ;  /* 0x0000000104047890 */ /* 0x000fc8000fffe0ff */
[----:B------:R-:W-:Y:S01]  /*06d0*/  UISETP.NE.AND UP1, UPT, UR4, URZ, UPT ;  /* 0x000000ff0400728c */ /* 0x000fe2000bf25270 */
[----:B0-----:R-:W-:-:S04]  /*06e0*/  IADD3 R2, P0, PT, R2, 0x4, RZ ;  /* 0x0000000402027810 */ /* 0x001fc80007f1e0ff */
[----:B------:R-:W-:Y:S01]  /*06f0*/  IADD3.X R3, PT, PT, RZ, R3, RZ, P0, !PT ;  /* 0x00000003ff037210 */ /* 0x000fe200007fe4ff */
[----:B--2---:R-:W-:-:S03]  /*0700*/  FADD R9, R0, R9 ;  /* 0x0000000900097221 */ /* 0x004fc60000000000 */
[----:B------:R-:W-:Y:S05]  /*0710*/  BRA.U UP1, `(.L_x_127) ;  /* 0xfffffffd01e47547 */ /* 0x000fea000b83ffff */
.L_x_122:
        /* <DEDUP_REMOVED lines=13> */
[----:B------:R-:W-:Y:S05]  /*07f0*/  CALL.REL.NOINC `($__internal_3_$__cuda_sm3x_div_rn_noftz_f32_slowpath) ;  /* 0x0000002c00447944 */ /* 0x000fea0003c00000 */
[----:B------:R-:W-:-:S07]  /*0800*/  MOV R0, R15 ;  /* 0x0000000f00007202 */ /* 0x000fce0000000f00 */
.L_x_129:
[----:B------:R-:W-:Y:S05]  /*0810*/  BSYNC.RECONVERGENT B2 ;  /* 0x0000000000027941 */ /* 0x000fea0003800200 */
.L_x_128:
        /* <DEDUP_REMOVED lines=15> */
.L_x_132:
        /* <DEDUP_REMOVED lines=71> */
.L_x_131:
        /* <DEDUP_REMOVED lines=39> */
.L_x_133:
        /* <DEDUP_REMOVED lines=23> */
.L_x_134:
[----:B------:R-:W-:Y:S05]  /*1160*/  BRA.U !UP1, `(.L_x_130) ;  /* 0x0000000109407547 */ /* 0x000fea000b800000 */
[----:B------:R-:W2:Y:S01]  /*1170*/  LDCU.64 UR6, c[0x0][0x380] ;  /* 0x00007000ff0677ac */ /* 0x000ea20008000a00 */
[----:B01----:R-:W-:Y:S01]  /*1180*/  IMAD.WIDE.U32 R2, R9, 0x4, R4 ;  /* 0x0000000409027825 */ /* 0x003fe200078e0004 */
[----:B------:R-:W-:Y:S02]  /*1190*/  UIADD3 UR4, UPT, UPT, -UR4, URZ, URZ ;  /* 0x000000ff04047290 */ /* 0x000fe4000fffe1ff */
[----:B--2---:R-:W-:-:S04]  /*11a0*/  IADD3 R9, P0, PT, R2, UR6, RZ ;  /* 0x0000000602097c10 */ /* 0x004fc8000ff1e0ff */
[----:B------:R-:W-:-:S09]  /*11b0*/  IADD3.X R12, PT, PT, R3, UR7, RZ, P0, !PT ;  /* 0x00000007030c7c10 */ /* 0x000fd200087fe4ff */
.L_x_135:
        /* <DEDUP_REMOVED lines=11> */
.L_x_130:
        /* <DEDUP_REMOVED lines=14> */
[----:B------:R-:W-:Y:S05]  /*1350*/  CALL.REL.NOINC `($__internal_3_$__cuda_sm3x_div_rn_noftz_f32_slowpath) ;  /* 0x00000020006c7944 */ /* 0x000fea0003c00000 */
[----:B------:R-:W-:-:S07]  /*1360*/  MOV R0, R15 ;  /* 0x0000000f00007202 */ /* 0x000fce0000000f00 */
.L_x_137:
[----:B------:R-:W-:Y:S05]  /*1370*/  BSYNC.RECONVERGENT B2 ;  /* 0x0000000000027941 */ /* 0x000fea0003800200 */
.L_x_136:
[----:B------:R-:W-:Y:S01]  /*1380*/  IADD3 R2, PT, PT, R0, -0xd000000, RZ ;  /* 0xf300000000027810 */ /* 0x000fe20007ffe0ff */
[----:B------:R0:W1:Y:S01]  /*1390*/  MUFU.RSQ R9, R0 ;  /* 0x0000000000097308 */ /* 0x0000620000001400 */
[----:B------:R-:W-:Y:S02]  /*13a0*/  BSSY.RECONVERGENT B0, `(.L_x_138) ;  /* 0x000000b000007945 */ /* 0x000fe40003800200 */
[----:B------:R-:W-:-:S13]  /*13b0*/  ISETP.GT.U32.AND P0, PT, R2, 0x727fffff, PT ;  /* 0x727fffff0200780c */ /* 0x000fda0003f04070 */
[----:B0-----:R-:W-:Y:S05]  /*13c0*/  @!P0 BRA `(.L_x_139) ;  /* 0x0000000000108947 */ /* 0x001fea0003800000 */
[----:B------:R-:W-:-:S07]  /*13d0*/  MOV R11, 0x13f0 ;  /* 0x000013f0000b7802 */ /* 0x000fce0000000f00 */
[----:B-1----:R-:W-:Y:S05]  /*13e0*/  CALL.REL.NOINC `($__internal_2_$__cuda_sm20_sqrt_rn_f32_slowpath) ;  /* 0x0000001c00ec7944 */ /* 0x002fea0003c00000 */
[----:B------:R-:W-:Y:S01]  /*13f0*/  MOV R3, R0 ;  /* 0x0000000000037202 */ /* 0x000fe20000000f00 */
[----:B------:R-:W-:Y:S06]  /*1400*/  BRA `(.L_x_140) ;  /* 0x0000000000107947 */ /* 0x000fec0003800000 */
.L_x_139:
[C---:B-1----:R-:W-:Y:S01]  /*1410*/  FMUL.FTZ R3, R9.reuse, R0 ;  /* 0x0000000009037220 */ /* 0x042fe20000410000 */
[----:B------:R-:W-:-:S03]  /*1420*/  FMUL.FTZ R2, R9, 0.5 ;  /* 0x3f00000009027820 */ /* 0x000fc60000410000 */
[----:B------:R-:W-:-:S04]  /*1430*/  FFMA R0, -R3, R3, R0 ;  /* 0x0000000303007223 */ /* 0x000fc80000000100 */
[----:B------:R-:W-:-:S07]  /*1440*/  FFMA R3, R0, R2, R3 ;  /* 0x0000000200037223 */ /* 0x000fce0000000003 */
.L_x_140:
[----:B------:R-:W-:Y:S05]  /*1450*/  BSYNC.RECONVERGENT B0 ;  /* 0x0000000000007941 */ /* 0x000fea0003800200 */
.L_x_138:
        /* <DEDUP_REMOVED lines=11> */
.L_x_174:
        /* <DEDUP_REMOVED lines=15> */
[----:B------:R-:W-:Y:S05]  /*1600*/  CALL.REL.NOINC `($__internal_3_$__cuda_sm3x_div_rn_noftz_f32_slowpath) ;  /* 0x0000001c00c07944 */ /* 0x000fea0003c00000 */
[----:B------:R-:W-:-:S07]  /*1610*/  MOV R13, R15 ;  /* 0x0000000f000d7202 */ /* 0x000fce0000000f00 */
.L_x_143:
[----:B------:R-:W-:Y:S05]  /*1620*/  BSYNC.RECONVERGENT B2 ;  /* 0x0000000000027941 */ /* 0x000fea0003800200 */
.L_x_142:
        /* <DEDUP_REMOVED lines=13> */
[----:B------:R-:W-:Y:S05]  /*1700*/  CALL.REL.NOINC `($__internal_3_$__cuda_sm3x_div_rn_noftz_f32_slowpath) ;  /* 0x0000001c00807944 */ /* 0x000fea0003c00000 */
.L_x_145:
[----:B------:R-:W-:Y:S05]  /*1710*/  BSYNC.RECONVERGENT B2 ;  /* 0x0000000000027941 */ /* 0x000fea0003800200 */
.L_x_144:
        /* <DEDUP_REMOVED lines=14> */
[----:B------:R-:W-:-:S07]  /*1800*/  MOV R13, R15 ;  /* 0x0000000f000d7202 */ /* 0x000fce0000000f00 */
.L_x_147:
[----:B------:R-:W-:Y:S05]  /*1810*/  BSYNC.RECONVERGENT B2 ;  /* 0x0000000000027941 */ /* 0x000fea0003800200 */
.L_x_146:
        /* <DEDUP_REMOVED lines=14> */
.L_x_149:
[----:B------:R-:W-:Y:S05]  /*1900*/  BSYNC.RECONVERGENT B2 ;  /* 0x0000000000027941 */ /* 0x000fea0003800200 */
.L_x_148:
        /* <DEDUP_REMOVED lines=15> */
.L_x_151:
[----:B------:R-:W-:Y:S05]  /*1a00*/  BSYNC.RECONVERGENT B2 ;  /* 0x0000000000027941 */ /* 0x000fea0003800200 */
.L_x_150:
        /* <DEDUP_REMOVED lines=14> */
.L_x_153:
[----:B------:R-:W-:Y:S05]  /*1af0*/  BSYNC.RECONVERGENT B2 ;  /* 0x0000000000027941 */ /* 0x000fea0003800200 */
.L_x_152:
        /* <DEDUP_REMOVED lines=15> */
.L_x_155:
[----:B------:R-:W-:Y:S05]  /*1bf0*/  BSYNC.RECONVERGENT B2 ;  /* 0x0000000000027941 */ /* 0x000fea0003800200 */
.L_x_154:
        /* <DEDUP_REMOVED lines=14> */
.L_x_157:
[----:B------:R-:W-:Y:S05]  /*1ce0*/  BSYNC.RECONVERGENT B2 ;  /* 0x0000000000027941 */ /* 0x000fea0003800200 */
.L_x_156:
        /* <DEDUP_REMOVED lines=15> */
.L_x_159:
[----:B------:R-:W-:Y:S05]  /*1de0*/  BSYNC.RECONVERGENT B2 ;  /* 0x0000000000027941 */ /* 0x000fea0003800200 */
.L_x_158:
        /* <DEDUP_REMOVED lines=14> */
.L_x_161:
[----:B------:R-:W-:Y:S05]  /*1ed0*/  BSYNC.RECONVERGENT B2 ;  /* 0x0000000000027941 */ /* 0x000fea0003800200 */
.L_x_160:
        /* <DEDUP_REMOVED lines=15> */
.L_x_163:
[----:B------:R-:W-:Y:S05]  /*1fd0*/  BSYNC.RECONVERGENT B2 ;  /* 0x0000000000027941 */ /* 0x000fea0003800200 */
.L_x_162:
        /* <DEDUP_REMOVED lines=14> */
.L_x_165:
[----:B------:R-:W-:Y:S05]  /*20c0*/  BSYNC.RECONVERGENT B2 ;  /* 0x0000000000027941 */ /* 0x000fea0003800200 */
.L_x_164:
        /* <DEDUP_REMOVED lines=15> */
.L_x_167:
[----:B------:R-:W-:Y:S05]  /*21c0*/  BSYNC.RECONVERGENT B2 ;  /* 0x0000000000027941 */ /* 0x000fea0003800200 */
.L_x_166:
        /* <DEDUP_REMOVED lines=14> */
.L_x_169:
[----:B------:R-:W-:Y:S05]  /*22b0*/  BSYNC.RECONVERGENT B2 ;  /* 0x0000000000027941 */ /* 0x000fea0003800200 */
.L_x_168:
        /* <DEDUP_REMOVED lines=15> */
.L_x_171:
[----:B------:R-:W-:Y:S05]  /*23b0*/  BSYNC.RECONVERGENT B2 ;  /* 0x0000000000027941 */ /* 0x000fea0003800200 */
.L_x_170:
        /* <DEDUP_REMOVED lines=14> */
.L_x_173:
[----:B------:R-:W-:Y:S05]  /*24a0*/  BSYNC.RECONVERGENT B2 ;  /* 0x0000000000027941 */ /* 0x000fea0003800200 */
.L_x_172:
[----:B------:R0:W-:Y:S01]  /*24b0*/  STG.E desc[UR8][R8.64+0x1c], R15 ;  /* 0x00001c0f08007986 */ /* 0x0001e2000c101908 */
[----:B------:R-:W-:-:S04]  /*24c0*/  IADD3 R0, P0, PT, R8, 0x40, RZ ;  /* 0x0000004008007810 */ /* 0x000fc80007f1e0ff */
[----:B------:R-:W-:Y:S01]  /*24d0*/  IADD3.X R13, PT, PT, RZ, R9, RZ, P0, !PT ;  /* 0x00000009ff0d7210 */ /* 0x000fe200007fe4ff */
[----:B------:R-:W-:Y:S08]  /*24e0*/  BRA.U UP0, `(.L_x_174) ;  /* 0xfffffff100087547 */ /* 0x000ff0000b83ffff */
.L_x_141:
        /* <DEDUP_REMOVED lines=19> */
[----:B------:R-:W-:Y:S05]  /*2620*/  CALL.REL.NOINC `($__internal_3_$__cuda_sm3x_div_rn_noftz_f32_slowpath) ;  /* 0x0000000c00b87944 */ /* 0x000fea0003c00000 */
[----:B------:R-:W-:-:S07]  /*2630*/  MOV R13, R15 ;  /* 0x0000000f000d7202 */ /* 0x000fce0000000f00 */
.L_x_177:
[----:B------:R-:W-:Y:S05]  /*2640*/  BSYNC.RECONVERGENT B2 ;  /* 0x0000000000027941 */ /* 0x000fea0003800200 */
.L_x_176:
        /* <DEDUP_REMOVED lines=14> */
.L_x_179:
[----:B------:R-:W-:Y:S05]  /*2730*/  BSYNC.RECONVERGENT B2 ;  /* 0x0000000000027941 */ /* 0x000fea0003800200 */
.L_x_178:
        /* <DEDUP_REMOVED lines=15> */
.L_x_181:
[----:B------:R-:W-:Y:S05]  /*2830*/  BSYNC.RECONVERGENT B2 ;  /* 0x0000000000027941 */ /* 0x000fea0003800200 */
.L_x_180:
        /* <DEDUP_REMOVED lines=14> */
.L_x_183:
[----:B------:R-:W-:Y:S05]  /*2920*/  BSYNC.RECONVERGENT B2 ;  /* 0x0000000000027941 */ /* 0x000fea0003800200 */
.L_x_182:
        /* <DEDUP_REMOVED lines=15> */
.L_x_185:
[----:B------:R-:W-:Y:S05]  /*2a20*/  BSYNC.RECONVERGENT B2 ;  /* 0x0000000000027941 */ /* 0x000fea0003800200 */
.L_x_184:
        /* <DEDUP_REMOVED lines=14> */
.L_x_187:
[----:B------:R-:W-:Y:S05]  /*2b10*/  BSYNC.RECONVERGENT B2 ;  /* 0x0000000000027941 */ /* 0x000fea0003800200 */
.L_x_186:
        /* <DEDUP_REMOVED lines=15> */
.L_x_189:
[----:B------:R-:W-:Y:S05]  /*2c10*/  BSYNC.RECONVERGENT B2 ;  /* 0x0000000000027941 */ /* 0x000fea0003800200 */
.L_x_188:
        /* <DEDUP_REMOVED lines=14> */
.L_x_191:
[----:B------:R-:W-:Y:S05]  /*2d00*/  BSYNC.RECONVERGENT B2 ;  /* 0x0000000000027941 */ /* 0x000fea0003800200 */
.L_x_190:
[----:B------:R1:W-:Y:S01]  /*2d10*/  STG.E desc[UR8][R8.64+0x1c], R15 ;  /* 0x00001c0f08007986 */ /* 0x0003e2000c101908 */
[----:B------:R-:W-:-:S07]  /*2d20*/  IADD3 R11, PT, PT, R11, 0x8, RZ ;  /* 0x000000080b0b7810 */ /* 0x000fce0007ffe0ff */
.L_x_175:
        /* <DEDUP_REMOVED lines=21> */
.L_x_194:
[----:B------:R-:W-:Y:S05]  /*2e80*/  BSYNC.RECONVERGENT B2 ;  /* 0x0000000000027941 */ /* 0x000fea0003800200 */
.L_x_193:
        /* <DEDUP_REMOVED lines=15> */
.L_x_196:
[----:B------:R-:W-:Y:S05]  /*2f80*/  BSYNC.RECONVERGENT B2 ;  /* 0x0000000000027941 */ /* 0x000fea0003800200 */
.L_x_195:
        /* <DEDUP_REMOVED lines=15> */
.L_x_198:
[----:B------:R-:W-:Y:S05]  /*3080*/  BSYNC.RECONVERGENT B2 ;  /* 0x0000000000027941 */ /* 0x000fea0003800200 */
.L_x_197:
        /* <DEDUP_REMOVED lines=15> */
.L_x_200:
[----:B------:R-:W-:Y:S05]  /*3180*/  BSYNC.RECONVERGENT B2 ;  /* 0x0000000000027941 */ /* 0x000fea0003800200 */
.L_x_199:
[----:B------:R2:W-:Y:S01]  /*3190*/  STG.E desc[UR8][R6.64+0xc], R13 ;  /* 0x00000c0d06007986 */ /* 0x0005e2000c101908 */
[----:B------:R-:W-:-:S07]  /*31a0*/  IADD3 R11, PT, PT, R11, 0x4, RZ ;  /* 0x000000040b0b7810 */ /* 0x000fce0007ffe0ff */
.L_x_192:
[----:B------:R-:W-:-:S13]  /*31b0*/  ISETP.NE.AND P0, PT, RZ, UR5, PT ;  /* 0x00000005ff007c0c */ /* 0x000fda000bf05270 */
[----:B------:R-:W-:Y:S05]  /*31c0*/  @!P0 EXIT ;  /* 0x000000000000894d */ /* 0x000fea0003800000 */
[----:B------:R-:W3:Y:S01]  /*31d0*/  LDCU.64 UR6, c[0x0][0x380] ;  /* 0x00007000ff0677ac */ /* 0x000ee20008000a00 */
[----:B------:R-:W-:Y:S01]  /*31e0*/  IMAD.WIDE.U32 R4, R11, 0x4, R4 ;  /* 0x000000040b047825 */ /* 0x000fe200078e0004 */
[----:B------:R-:W-:Y:S02]  /*31f0*/  UIADD3 UR4, UPT, UPT, -UR5, URZ, URZ ;  /* 0x000000ff05047290 */ /* 0x000fe4000fffe1ff */
[----:B---3--:R-:W-:-:S04]  /*3200*/  IADD3 R0, P0, PT, R4, UR6, RZ ;  /* 0x0000000604007c10 */ /* 0x008fc8000ff1e0ff */
[----:B01----:R-:W-:-:S09]  /*3210*/  IADD3.X R9, PT, PT, R5, UR7, RZ, P0, !PT ;  /* 0x0000000705097c10 */ /* 0x003fd200087fe4ff */
.L_x_203:
        /* <DEDUP_REMOVED lines=18> */
.L_x_202:
[----:B------:R-:W-:Y:S05]  /*3340*/  BSYNC.RECONVERGENT B2 ;  /* 0x0000000000027941 */ /* 0x000fea0003800200 */
.L_x_201:
[----:B------:R0:W-:Y:S01]  /*3350*/  STG.E desc[UR8][R4.64], R7 ;  /* 0x0000000704007986 */ /* 0x0001e2000c101908 */
[----:B------:R-:W-:-:S04]  /*3360*/  IADD3 R0, P0, PT, R4, 0x4, RZ ;  /* 0x0000000404007810 */ /* 0x000fc80007f1e0ff */
[----:B------:R-:W-:Y:S01]  /*3370*/  IADD3.X R9, PT, PT, RZ, R5, RZ, P0, !PT ;  /* 0x00000005ff097210 */ /* 0x000fe200007fe4ff */
[----:B------:R-:W-:Y:S08]  /*3380*/  BRA.U UP0, `(.L_x_203) ;  /* 0xfffffffd00a47547 */ /* 0x000ff0000b83ffff */
[----:B------:R-:W-:Y:S05]  /*3390*/  EXIT ;  /* 0x000000000000794d */ /* 0x000fea0003800000 */
        .weak           $__internal_2_$__cuda_sm20_sqrt_rn_f32_slowpath
        .type           $__internal_2_$__cuda_sm20_sqrt_rn_f32_slowpath,@function
        .size           $__internal_2_$__cuda_sm20_sqrt_rn_f32_slowpath,($__internal_3_$__cuda_sm3x_div_rn_noftz_f32_slowpath - $__internal_2_$__cuda_sm20_sqrt_rn_f32_slowpath)
$__internal_2_$__cuda_sm20_sqrt_rn_f32_slowpath:
        /* <DEDUP_REMOVED lines=19> */
.L_x_204:
[----:B------:R-:W-:Y:S01]  /*34d0*/  HFMA2 R3, -RZ, RZ, 0, 0 ;  /* 0x00000000ff037431 */ /* 0x000fe200000001ff */
[----:B------:R-:W-:Y:S02]  /*34e0*/  MOV R0, R2 ;  /* 0x0000000200007202 */ /* 0x000fe40000000f00 */
[----:B------:R-:W-:-:S04]  /*34f0*/  MOV R2, R11 ;  /* 0x0000000b00027202 */ /* 0x000fc80000000f00 */
[----:B------:R-:W-:Y:S05]  /*3500*/  RET.REL.NODEC R2 `(_Z24standardize_block_kernelPfi) ;  /* 0xffffffc802bc7950 */ /* 0x000fea0003c3ffff */
        .weak           $__internal_3_$__cuda_sm3x_div_rn_noftz_f32_slowpath
        .type           $__internal_3_$__cuda_sm3x_div_rn_noftz_f32_slowpath,@function
        .size           $__internal_3_$__cuda_sm3x_div_rn_noftz_f32_slowpath,(.L_x_220 - $__internal_3_$__cuda_sm3x_div_rn_noftz_f32_slowpath)
$__internal_3_$__cuda_sm3x_div_rn_noftz_f32_slowpath:
        /* <DEDUP_REMOVED lines=35> */
.L_x_206:
        /* <DEDUP_REMOVED lines=51> */
.L_x_213:
[----:B------:R-:W-:-:S04]  /*3a70*/  LOP3.LUT R0, R0, 0x80000000, RZ, 0xc0, !PT ;  /* 0x8000000000007812 */ /* 0x000fc800078ec0ff */
[----:B------:R-:W-:Y:S01]  /*3a80*/  LOP3.LUT R0, R0, 0x7f800000, RZ, 0xfc, !PT ;  /* 0x7f80000000007812 */ /* 0x000fe200078efcff */
[----:B------:R-:W-:Y:S06]  /*3a90*/  BRA `(.L_x_214) ;  /* 0x0000000000047947 */ /* 0x000fec0003800000 */
.L_x_212:
[----:B------:R-:W-:-:S07]  /*3aa0*/  LEA R0, R13, R0, 0x17 ;  /* 0x000000000d007211 */ /* 0x000fce00078eb8ff */
.L_x_214:
[----:B------:R-:W-:Y:S05]  /*3ab0*/  BSYNC.RECONVERGENT B1 ;  /* 0x0000000000017941 */ /* 0x000fea0003800200 */
.L_x_211:
[----:B------:R-:W-:Y:S05]  /*3ac0*/  BRA `(.L_x_215) ;  /* 0x0000000000207947 */ /* 0x000fea0003800000 */
.L_x_210:
[----:B------:R-:W-:-:S04]  /*3ad0*/  LOP3.LUT R0, R13, 0x80000000, R0, 0x48, !PT ;  /* 0x800000000d007812 */ /* 0x000fc800078e4800 */
[----:B------:R-:W-:Y:S01]  /*3ae0*/  LOP3.LUT R0, R0, 0x7f800000, RZ, 0xfc, !PT ;  /* 0x7f80000000007812 */ /* 0x000fe200078efcff */
[----:B------:R-:W-:Y:S06]  /*3af0*/  BRA `(.L_x_215) ;  /* 0x0000000000147947 */ /* 0x000fec0003800000 */
.L_x_209:
[----:B------:R-:W-:Y:S01]  /*3b00*/  LOP3.LUT R0, R13, 0x80000000, R0, 0x48, !PT ;  /* 0x800000000d007812 */ /* 0x000fe200078e4800 */
[----:B------:R-:W-:Y:S06]  /*3b10*/  BRA `(.L_x_215) ;  /* 0x00000000000c7947 */ /* 0x000fec0003800000 */
.L_x_208:
[----:B------:R-:W0:Y:S01]  /*3b20*/  MUFU.RSQ R0, -QNAN ;  /* 0xffc0000000007908 */ /* 0x000e220000001400 */
[----:B------:R-:W-:Y:S05]  /*3b30*/  BRA `(.L_x_215) ;  /* 0x0000000000047947 */ /* 0x000fea0003800000 */
.L_x_207:
[----:B------:R-:W-:-:S07]  /*3b40*/  FADD.FTZ R0, R0, R3 ;  /* 0x0000000300007221 */ /* 0x000fce0000010000 */
.L_x_215:
[----:B------:R-:W-:Y:S05]  /*3b50*/  BSYNC.RECONVERGENT B0 ;  /* 0x0000000000007941 */ /* 0x000fea0003800200 */
.L_x_205:
[----:B------:R-:W-:Y:S01]  /*3b60*/  HFMA2 R13, -RZ, RZ, 0, 0 ;  /* 0x00000000ff0d7431 */ /* 0x000fe200000001ff */
[----:B------:R-:W-:Y:S02]  /*3b70*/  MOV R12, R2 ;  /* 0x00000002000c7202 */ /* 0x000fe40000000f00 */
[----:B0-----:R-:W-:Y:S02]  /*3b80*/  MOV R15, R0 ;  /* 0x00000000000f7202 */ /* 0x001fe40000000f00 */
[----:B------:R-:W-:Y:S05]  /*3b90*/  RET.REL.NODEC R12 `(_Z24standardize_block_kernelPfi) ;  /* 0xffffffc40c187950 */ /* 0x000fea0003c3ffff */
.L_x_216:
        /* <DEDUP_REMOVED lines=14> */
.L_x_220:


//--------------------- .nv.shared.reserved.0     --------------------------
	.section	.nv.shared.reserved.0,"aw",@nobits
	.weak		__nv_reservedSMEM_offset_0_alias
	.size		__nv_reservedSMEM_offset_0_alias, 0, 64
	.other		__nv_reservedSMEM_offset_0_alias,@"STO_CUDA_RESERVED_SHARED STV_DEFAULT"
__nv_reservedSMEM_offset_0_alias:
	.zero		0
	.zero		64


//--------------------- .nv.constant0._Z19vector_multiply_addPKfS0_iiPfi --------------------------
	.section	.nv.constant0._Z19vector_multiply_addPKfS0_iiPfi,"a",@progbits
	.sectionflags	@""
	.align	4
.nv.constant0._Z19vector_multiply_addPKfS0_iiPfi:
	.zero		932


//--------------------- .nv.constant0._Z19vector_multiply_addPKfS0_iiPf --------------------------
	.section	.nv.constant0._Z19vector_multiply_addPKfS0_iiPf,"a",@progbits
	.sectionflags	@""
	.align	4
.nv.constant0._Z19vector_multiply_addPKfS0_iiPf:
	.zero		928


//--------------------- .nv.constant0._Z19vector_multiply_addPfS_iS_i --------------------------
	.section	.nv.constant0._Z19vector_multiply_addPfS_iS_i,"a",@progbits
	.sectionflags	@""
	.align	4
.nv.constant0._Z19vector_multiply_addPfS_iS_i:
	.zero		932


//--------------------- .nv.constant0._Z25array_vector_multiply_addPfS_iS_i --------------------------
	.section	.nv.constant0._Z25array_vector_multiply_addPfS_iS_i,"a",@progbits
	.sectionflags	@""
	.align	4
.nv.constant0._Z25array_vector_multiply_addPfS_iS_i:
	.zero		932


//--------------------- .nv.constant0._Z19vector_multiply_addPfS_iS_ --------------------------
	.section	.nv.constant0._Z19vector_multiply_addPfS_iS_,"a",@progbits
	.sectionflags	@""
	.align	4
.nv.constant0._Z19vector_multiply_addPfS_iS_:
	.zero		928


//--------------------- .nv.constant0._Z24standardize_block_kernelPfii --------------------------
	.section	.nv.constant0._Z24standardize_block_kernelPfii,"a",@progbits
	.sectionflags	@""
	.align	4
.nv.constant0._Z24standardize_block_kernelPfii:
	.zero		912


//--------------------- .nv.constant0._Z24standardize_block_kernelPfi --------------------------
	.section	.nv.constant0._Z24standardize_block_kernelPfi,"a",@progbits
	.sectionflags	@""
	.align	4
.nv.constant0._Z24standardize_block_kernelPfi:
	.zero		908


//--------------------- SYMBOLS --------------------------

	.type		.nv.reservedSmem.offset0,@object
	.size		.nv.reservedSmem.offset0,0x4
